//
// Generated by NVIDIA NVVM Compiler
//
// Compiler Build ID: CL-36424714
// Cuda compilation tools, release 13.0, V13.0.88
// Based on NVVM 20.0.0
//

.version 9.0
.target sm_100
.address_size 64

	// .globl	my_kernel_kernel0
// _ZZ17my_kernel_kernel0E18PaddedInput_shared has been demoted
// _ZZ17my_kernel_kernel0E18placeholder_shared has been demoted

.visible .entry my_kernel_kernel0(
	.param .u64 .ptr .align 1 my_kernel_kernel0_param_0,
	.param .u64 .ptr .align 1 my_kernel_kernel0_param_1,
	.param .u64 .ptr .align 1 my_kernel_kernel0_param_2,
	.param .u64 .ptr .align 1 my_kernel_kernel0_param_3
)
{
	.local .align 16 .b8 	__local_depot0[5840];
	.reg .b64 	%SP;
	.reg .b64 	%SPL;
	.reg .pred 	%p<8>;
	.reg .b16 	%rs<49>;
	.reg .b32 	%r<101>;
	.reg .b32 	%f<201>;
	.reg .b64 	%rd<93>;
	// demoted variable
	.shared .align 4 .b8 _ZZ17my_kernel_kernel0E18PaddedInput_shared[18688];
	// demoted variable
	.shared .align 4 .b8 _ZZ17my_kernel_kernel0E18placeholder_shared[10240];
	mov.u64 	%SPL, __local_depot0;
	ld.param.u64 	%rd14, [my_kernel_kernel0_param_0];
	ld.param.u64 	%rd15, [my_kernel_kernel0_param_1];
	add.u64 	%rd1, %SPL, 0;
	add.s64 	%rd90, %rd1, 80;
	mov.b32 	%r93, 0;
$L__BB0_1:
	mov.f32 	%f61, 0f00000000;
	st.local.v4.f32 	[%rd90+-80], {%f61, %f61, %f61, %f61};
	st.local.v4.f32 	[%rd90+-64], {%f61, %f61, %f61, %f61};
	st.local.v4.f32 	[%rd90+-48], {%f61, %f61, %f61, %f61};
	st.local.v4.f32 	[%rd90+-32], {%f61, %f61, %f61, %f61};
	st.local.v4.f32 	[%rd90+-16], {%f61, %f61, %f61, %f61};
	setp.eq.s32 	%p2, %r93, 72;
	@%p2 bra 	$L__BB0_3;
	mov.f32 	%f62, 0f00000000;
	st.local.v4.f32 	[%rd90], {%f62, %f62, %f62, %f62};
	st.local.v4.f32 	[%rd90+16], {%f62, %f62, %f62, %f62};
	st.local.v4.f32 	[%rd90+32], {%f62, %f62, %f62, %f62};
	st.local.v4.f32 	[%rd90+48], {%f62, %f62, %f62, %f62};
	st.local.v4.f32 	[%rd90+64], {%f62, %f62, %f62, %f62};
	add.s32 	%r93, %r93, 2;
	add.s64 	%rd90, %rd90, 160;
	bra.uni 	$L__BB0_1;
$L__BB0_3:
	cvta.to.global.u64 	%rd5, %rd14;
	mov.u32 	%r3, %tid.x;
	mov.u32 	%r4, %ctaid.x;
	shl.b32 	%r24, %r4, 5;
	and.b32  	%r5, %r24, 2147483584;
	mov.b32 	%r94, 0;
	mov.u32 	%r32, _ZZ17my_kernel_kernel0E18PaddedInput_shared;
$L__BB0_4:
	shl.b32 	%r25, %r94, 1;
	add.s32 	%r26, %r25, %r3;
	shr.u32 	%r27, %r26, 6;
	and.b32  	%r28, %r26, 63;
	add.s32 	%r29, %r28, %r5;
	mad.lo.s32 	%r30, %r27, 4672, %r29;
	mul.wide.u32 	%rd19, %r30, 4;
	add.s64 	%rd20, %rd5, %rd19;
	ld.global.nc.f32 	%f63, [%rd20];
	shl.b32 	%r31, %r26, 2;
	add.s32 	%r33, %r32, %r31;
	st.shared.f32 	[%r33], %f63;
	add.s32 	%r34, %r26, 2;
	shr.u32 	%r35, %r34, 6;
	and.b32  	%r36, %r34, 63;
	add.s32 	%r37, %r36, %r5;
	mad.lo.s32 	%r38, %r35, 4672, %r37;
	mul.wide.u32 	%rd21, %r38, 4;
	add.s64 	%rd22, %rd5, %rd21;
	ld.global.nc.f32 	%f64, [%rd22];
	st.shared.f32 	[%r33+8], %f64;
	add.s32 	%r39, %r26, 4;
	shr.u32 	%r40, %r39, 6;
	and.b32  	%r41, %r39, 63;
	add.s32 	%r42, %r41, %r5;
	mad.lo.s32 	%r43, %r40, 4672, %r42;
	mul.wide.u32 	%rd23, %r43, 4;
	add.s64 	%rd24, %rd5, %rd23;
	ld.global.nc.f32 	%f65, [%rd24];
	st.shared.f32 	[%r33+16], %f65;
	add.s32 	%r44, %r26, 6;
	shr.u32 	%r45, %r44, 6;
	and.b32  	%r46, %r44, 63;
	add.s32 	%r47, %r46, %r5;
	mad.lo.s32 	%r48, %r45, 4672, %r47;
	mul.wide.u32 	%rd25, %r48, 4;
	add.s64 	%rd26, %rd5, %rd25;
	ld.global.nc.f32 	%f66, [%rd26];
	st.shared.f32 	[%r33+24], %f66;
	add.s32 	%r49, %r26, 8;
	shr.u32 	%r50, %r49, 6;
	and.b32  	%r51, %r49, 63;
	add.s32 	%r52, %r51, %r5;
	mad.lo.s32 	%r53, %r50, 4672, %r52;
	mul.wide.u32 	%rd27, %r53, 4;
	add.s64 	%rd28, %rd5, %rd27;
	ld.global.nc.f32 	%f67, [%rd28];
	st.shared.f32 	[%r33+32], %f67;
	add.s32 	%r54, %r26, 10;
	shr.u32 	%r55, %r54, 6;
	and.b32  	%r56, %r54, 63;
	add.s32 	%r57, %r56, %r5;
	mad.lo.s32 	%r58, %r55, 4672, %r57;
	mul.wide.u32 	%rd29, %r58, 4;
	add.s64 	%rd30, %rd5, %rd29;
	ld.global.nc.f32 	%f68, [%rd30];
	st.shared.f32 	[%r33+40], %f68;
	add.s32 	%r59, %r26, 12;
	shr.u32 	%r60, %r59, 6;
	and.b32  	%r61, %r59, 63;
	add.s32 	%r62, %r61, %r5;
	mad.lo.s32 	%r63, %r60, 4672, %r62;
	mul.wide.u32 	%rd31, %r63, 4;
	add.s64 	%rd32, %rd5, %rd31;
	ld.global.nc.f32 	%f69, [%rd32];
	st.shared.f32 	[%r33+48], %f69;
	add.s32 	%r64, %r26, 14;
	shr.u32 	%r65, %r64, 6;
	and.b32  	%r66, %r64, 63;
	add.s32 	%r67, %r66, %r5;
	mad.lo.s32 	%r68, %r65, 4672, %r67;
	mul.wide.u32 	%rd33, %r68, 4;
	add.s64 	%rd34, %rd5, %rd33;
	ld.global.nc.f32 	%f70, [%rd34];
	st.shared.f32 	[%r33+56], %f70;
	add.s32 	%r94, %r94, 8;
	setp.ne.s32 	%p3, %r94, 2336;
	@%p3 bra 	$L__BB0_4;
	cvta.to.global.u64 	%rd6, %rd15;
	and.b32  	%r70, %r4, 1;
	setp.eq.b32 	%p1, %r70, 1;
	selp.b64 	%rd7, 40, 0, %p1;
	mov.b32 	%r95, 0;
$L__BB0_6:
	shl.b32 	%r71, %r95, 1;
	add.s32 	%r72, %r71, %r3;
	cvt.u16.u32 	%rs1, %r72;
	mul.hi.u16 	%rs2, %rs1, -13107;
	shr.u16 	%rs3, %rs2, 5;
	mul.lo.s16 	%rs4, %rs3, 80;
	cvt.u64.u16 	%rd35, %rs4;
	mul.lo.s16 	%rs5, %rs3, 40;
	sub.s16 	%rs6, %rs1, %rs5;
	cvt.u64.u16 	%rd36, %rs6;
	add.s64 	%rd37, %rd7, %rd36;
	add.s64 	%rd38, %rd37, %rd35;
	shl.b64 	%rd39, %rd38, 2;
	add.s64 	%rd40, %rd6, %rd39;
	ld.global.nc.f32 	%f71, [%rd40];
	shl.b32 	%r73, %r72, 2;
	mov.u32 	%r74, _ZZ17my_kernel_kernel0E18placeholder_shared;
	add.s32 	%r75, %r74, %r73;
	st.shared.f32 	[%r75], %f71;
	add.s16 	%rs7, %rs1, 2;
	mul.hi.u16 	%rs8, %rs7, -13107;
	shr.u16 	%rs9, %rs8, 5;
	mul.lo.s16 	%rs10, %rs9, 80;
	cvt.u64.u16 	%rd41, %rs10;
	mul.lo.s16 	%rs11, %rs9, 40;
	sub.s16 	%rs12, %rs7, %rs11;
	cvt.u64.u16 	%rd42, %rs12;
	add.s64 	%rd43, %rd7, %rd42;
	add.s64 	%rd44, %rd43, %rd41;
	shl.b64 	%rd45, %rd44, 2;
	add.s64 	%rd46, %rd6, %rd45;
	ld.global.nc.f32 	%f72, [%rd46];
	st.shared.f32 	[%r75+8], %f72;
	add.s16 	%rs13, %rs1, 4;
	mul.hi.u16 	%rs14, %rs13, -13107;
	shr.u16 	%rs15, %rs14, 5;
	mul.lo.s16 	%rs16, %rs15, 80;
	cvt.u64.u16 	%rd47, %rs16;
	mul.lo.s16 	%rs17, %rs15, 40;
	sub.s16 	%rs18, %rs13, %rs17;
	cvt.u64.u16 	%rd48, %rs18;
	add.s64 	%rd49, %rd7, %rd48;
	add.s64 	%rd50, %rd49, %rd47;
	shl.b64 	%rd51, %rd50, 2;
	add.s64 	%rd52, %rd6, %rd51;
	ld.global.nc.f32 	%f73, [%rd52];
	st.shared.f32 	[%r75+16], %f73;
	add.s16 	%rs19, %rs1, 6;
	mul.hi.u16 	%rs20, %rs19, -13107;
	shr.u16 	%rs21, %rs20, 5;
	mul.lo.s16 	%rs22, %rs21, 80;
	cvt.u64.u16 	%rd53, %rs22;
	mul.lo.s16 	%rs23, %rs21, 40;
	sub.s16 	%rs24, %rs19, %rs23;
	cvt.u64.u16 	%rd54, %rs24;
	add.s64 	%rd55, %rd7, %rd54;
	add.s64 	%rd56, %rd55, %rd53;
	shl.b64 	%rd57, %rd56, 2;
	add.s64 	%rd58, %rd6, %rd57;
	ld.global.nc.f32 	%f74, [%rd58];
	st.shared.f32 	[%r75+24], %f74;
	add.s16 	%rs25, %rs1, 8;
	mul.hi.u16 	%rs26, %rs25, -13107;
	shr.u16 	%rs27, %rs26, 5;
	mul.lo.s16 	%rs28, %rs27, 80;
	cvt.u64.u16 	%rd59, %rs28;
	mul.lo.s16 	%rs29, %rs27, 40;
	sub.s16 	%rs30, %rs25, %rs29;
	cvt.u64.u16 	%rd60, %rs30;
	add.s64 	%rd61, %rd7, %rd60;
	add.s64 	%rd62, %rd61, %rd59;
	shl.b64 	%rd63, %rd62, 2;
	add.s64 	%rd64, %rd6, %rd63;
	ld.global.nc.f32 	%f75, [%rd64];
	st.shared.f32 	[%r75+32], %f75;
	add.s16 	%rs31, %rs1, 10;
	mul.hi.u16 	%rs32, %rs31, -13107;
	shr.u16 	%rs33, %rs32, 5;
	mul.lo.s16 	%rs34, %rs33, 80;
	cvt.u64.u16 	%rd65, %rs34;
	mul.lo.s16 	%rs35, %rs33, 40;
	sub.s16 	%rs36, %rs31, %rs35;
	cvt.u64.u16 	%rd66, %rs36;
	add.s64 	%rd67, %rd7, %rd66;
	add.s64 	%rd68, %rd67, %rd65;
	shl.b64 	%rd69, %rd68, 2;
	add.s64 	%rd70, %rd6, %rd69;
	ld.global.nc.f32 	%f76, [%rd70];
	st.shared.f32 	[%r75+40], %f76;
	add.s16 	%rs37, %rs1, 12;
	mul.hi.u16 	%rs38, %rs37, -13107;
	shr.u16 	%rs39, %rs38, 5;
	mul.lo.s16 	%rs40, %rs39, 80;
	cvt.u64.u16 	%rd71, %rs40;
	mul.lo.s16 	%rs41, %rs39, 40;
	sub.s16 	%rs42, %rs37, %rs41;
	cvt.u64.u16 	%rd72, %rs42;
	add.s64 	%rd73, %rd7, %rd72;
	add.s64 	%rd74, %rd73, %rd71;
	shl.b64 	%rd75, %rd74, 2;
	add.s64 	%rd76, %rd6, %rd75;
	ld.global.nc.f32 	%f77, [%rd76];
	st.shared.f32 	[%r75+48], %f77;
	add.s16 	%rs43, %rs1, 14;
	mul.hi.u16 	%rs44, %rs43, -13107;
	shr.u16 	%rs45, %rs44, 5;
	mul.lo.s16 	%rs46, %rs45, 80;
	cvt.u64.u16 	%rd77, %rs46;
	mul.lo.s16 	%rs47, %rs45, 40;
	sub.s16 	%rs48, %rs43, %rs47;
	cvt.u64.u16 	%rd78, %rs48;
	add.s64 	%rd79, %rd7, %rd78;
	add.s64 	%rd80, %rd79, %rd77;
	shl.b64 	%rd81, %rd80, 2;
	add.s64 	%rd82, %rd6, %rd81;
	ld.global.nc.f32 	%f78, [%rd82];
	st.shared.f32 	[%r75+56], %f78;
	add.s32 	%r95, %r95, 8;
	setp.ne.s32 	%p4, %r95, 1280;
	@%p4 bra 	$L__BB0_6;
	bar.sync 	0;
	add.s64 	%rd92, %rd1, 32;
	mov.b32 	%r96, 0;
$L__BB0_8:
	mov.u32 	%r78, %tid.x;
	mul.lo.s32 	%r79, %r78, 20;
	mad.lo.s32 	%r80, %r96, 80, %r79;
	shl.b32 	%r81, %r80, 2;
	mov.u32 	%r82, _ZZ17my_kernel_kernel0E18placeholder_shared;
	add.s32 	%r83, %r82, %r81;
	ld.shared.f32 	%f1, [%r83];
	ld.shared.f32 	%f2, [%r83+4];
	ld.shared.f32 	%f3, [%r83+8];
	ld.shared.f32 	%f4, [%r83+12];
	ld.shared.f32 	%f5, [%r83+160];
	ld.shared.f32 	%f6, [%r83+164];
	ld.shared.f32 	%f7, [%r83+168];
	ld.shared.f32 	%f8, [%r83+172];
	ld.shared.f32 	%f9, [%r83+16];
	ld.shared.f32 	%f10, [%r83+20];
	ld.shared.f32 	%f11, [%r83+24];
	ld.shared.f32 	%f12, [%r83+28];
	ld.shared.f32 	%f13, [%r83+176];
	ld.shared.f32 	%f14, [%r83+180];
	ld.shared.f32 	%f15, [%r83+184];
	ld.shared.f32 	%f16, [%r83+188];
	ld.shared.f32 	%f17, [%r83+32];
	ld.shared.f32 	%f18, [%r83+36];
	ld.shared.f32 	%f19, [%r83+40];
	ld.shared.f32 	%f20, [%r83+44];
	ld.shared.f32 	%f21, [%r83+192];
	ld.shared.f32 	%f22, [%r83+196];
	ld.shared.f32 	%f23, [%r83+200];
	ld.shared.f32 	%f24, [%r83+204];
	ld.shared.f32 	%f25, [%r83+48];
	ld.shared.f32 	%f26, [%r83+52];
	ld.shared.f32 	%f27, [%r83+56];
	ld.shared.f32 	%f28, [%r83+60];
	ld.shared.f32 	%f29, [%r83+208];
	ld.shared.f32 	%f30, [%r83+212];
	ld.shared.f32 	%f31, [%r83+216];
	ld.shared.f32 	%f32, [%r83+220];
	ld.shared.f32 	%f33, [%r83+64];
	ld.shared.f32 	%f34, [%r83+68];
	ld.shared.f32 	%f35, [%r83+72];
	ld.shared.f32 	%f36, [%r83+76];
	ld.shared.f32 	%f37, [%r83+224];
	ld.shared.f32 	%f38, [%r83+228];
	ld.shared.f32 	%f39, [%r83+232];
	ld.shared.f32 	%f40, [%r83+236];
	shl.b32 	%r84, %r96, 3;
	mov.u32 	%r85, _ZZ17my_kernel_kernel0E18PaddedInput_shared;
	add.s32 	%r86, %r85, %r84;
	add.s32 	%r97, %r86, 4;
	mov.b32 	%r98, 4;
	mov.u64 	%rd91, %rd92;
$L__BB0_9:
	ld.local.v4.f32 	{%f79, %f80, %f81, %f82}, [%rd91+-32];
	ld.shared.f32 	%f83, [%r97+-4];
	fma.rn.f32 	%f84, %f83, %f1, %f79;
	fma.rn.f32 	%f85, %f83, %f2, %f80;
	fma.rn.f32 	%f86, %f83, %f3, %f81;
	fma.rn.f32 	%f87, %f83, %f4, %f82;
	ld.shared.f32 	%f88, [%r97];
	fma.rn.f32 	%f89, %f88, %f5, %f84;
	fma.rn.f32 	%f90, %f88, %f6, %f85;
	fma.rn.f32 	%f91, %f88, %f7, %f86;
	fma.rn.f32 	%f92, %f88, %f8, %f87;
	st.local.v4.f32 	[%rd91+-32], {%f89, %f90, %f91, %f92};
	ld.local.v4.f32 	{%f93, %f94, %f95, %f96}, [%rd91+-16];
	fma.rn.f32 	%f97, %f83, %f9, %f93;
	fma.rn.f32 	%f98, %f83, %f10, %f94;
	fma.rn.f32 	%f99, %f83, %f11, %f95;
	fma.rn.f32 	%f100, %f83, %f12, %f96;
	fma.rn.f32 	%f101, %f88, %f13, %f97;
	fma.rn.f32 	%f102, %f88, %f14, %f98;
	fma.rn.f32 	%f103, %f88, %f15, %f99;
	fma.rn.f32 	%f104, %f88, %f16, %f100;
	st.local.v4.f32 	[%rd91+-16], {%f101, %f102, %f103, %f104};
	ld.local.v4.f32 	{%f105, %f106, %f107, %f108}, [%rd91];
	fma.rn.f32 	%f109, %f83, %f17, %f105;
	fma.rn.f32 	%f110, %f83, %f18, %f106;
	fma.rn.f32 	%f111, %f83, %f19, %f107;
	fma.rn.f32 	%f112, %f83, %f20, %f108;
	fma.rn.f32 	%f113, %f88, %f21, %f109;
	fma.rn.f32 	%f114, %f88, %f22, %f110;
	fma.rn.f32 	%f115, %f88, %f23, %f111;
	fma.rn.f32 	%f116, %f88, %f24, %f112;
	st.local.v4.f32 	[%rd91], {%f113, %f114, %f115, %f116};
	ld.local.v4.f32 	{%f117, %f118, %f119, %f120}, [%rd91+16];
	fma.rn.f32 	%f121, %f83, %f25, %f117;
	fma.rn.f32 	%f122, %f83, %f26, %f118;
	fma.rn.f32 	%f123, %f83, %f27, %f119;
	fma.rn.f32 	%f124, %f83, %f28, %f120;
	fma.rn.f32 	%f125, %f88, %f29, %f121;
	fma.rn.f32 	%f126, %f88, %f30, %f122;
	fma.rn.f32 	%f127, %f88, %f31, %f123;
	fma.rn.f32 	%f128, %f88, %f32, %f124;
	st.local.v4.f32 	[%rd91+16], {%f125, %f126, %f127, %f128};
	ld.local.v4.f32 	{%f129, %f130, %f131, %f132}, [%rd91+32];
	fma.rn.f32 	%f133, %f83, %f33, %f129;
	fma.rn.f32 	%f134, %f83, %f34, %f130;
	fma.rn.f32 	%f135, %f83, %f35, %f131;
	fma.rn.f32 	%f136, %f83, %f36, %f132;
	fma.rn.f32 	%f137, %f88, %f37, %f133;
	fma.rn.f32 	%f138, %f88, %f38, %f134;
	fma.rn.f32 	%f139, %f88, %f39, %f135;
	fma.rn.f32 	%f140, %f88, %f40, %f136;
	st.local.v4.f32 	[%rd91+32], {%f137, %f138, %f139, %f140};
	add.s32 	%r98, %r98, 256;
	add.s64 	%rd91, %rd91, 80;
	add.s32 	%r97, %r97, 256;
	setp.ne.s32 	%p5, %r98, 18692;
	@%p5 bra 	$L__BB0_9;
	add.s32 	%r96, %r96, 1;
	setp.ne.s32 	%p6, %r96, 32;
	@%p6 bra 	$L__BB0_8;
	ld.param.u64 	%rd89, [my_kernel_kernel0_param_3];
	ld.param.u64 	%rd88, [my_kernel_kernel0_param_2];
	selp.b32 	%r88, 40, 0, %p1;
	mov.u32 	%r89, %tid.x;
	mul.lo.s32 	%r90, %r89, 20;
	add.s32 	%r91, %r88, %r90;
	mov.u32 	%r92, %ctaid.x;
	mad.lo.s32 	%r99, %r92, 40, %r90;
	cvta.to.global.u64 	%rd83, %rd89;
	mul.wide.u32 	%rd84, %r91, 4;
	add.s64 	%rd85, %rd83, %rd84;
	ld.global.nc.f32 	%f41, [%rd85];
	ld.global.nc.f32 	%f42, [%rd85+4];
	ld.global.nc.f32 	%f43, [%rd85+8];
	ld.global.nc.f32 	%f44, [%rd85+12];
	ld.global.nc.f32 	%f45, [%rd85+16];
	ld.global.nc.f32 	%f46, [%rd85+20];
	ld.global.nc.f32 	%f47, [%rd85+24];
	ld.global.nc.f32 	%f48, [%rd85+28];
	ld.global.nc.f32 	%f49, [%rd85+32];
	ld.global.nc.f32 	%f50, [%rd85+36];
	ld.global.nc.f32 	%f51, [%rd85+40];
	ld.global.nc.f32 	%f52, [%rd85+44];
	ld.global.nc.f32 	%f53, [%rd85+48];
	ld.global.nc.f32 	%f54, [%rd85+52];
	ld.global.nc.f32 	%f55, [%rd85+56];
	ld.global.nc.f32 	%f56, [%rd85+60];
	ld.global.nc.f32 	%f57, [%rd85+64];
	ld.global.nc.f32 	%f58, [%rd85+68];
	ld.global.nc.f32 	%f59, [%rd85+72];
	ld.global.nc.f32 	%f60, [%rd85+76];
	cvta.to.global.u64 	%rd11, %rd88;
	mov.b32 	%r100, 0;
$L__BB0_12:
	ld.local.v4.f32 	{%f141, %f142, %f143, %f144}, [%rd92+-32];
	add.f32 	%f145, %f141, %f41;
	max.f32 	%f146, %f145, 0f00000000;
	mul.wide.u32 	%rd86, %r99, 4;
	add.s64 	%rd87, %rd11, %rd86;
	st.global.f32 	[%rd87], %f146;
	add.f32 	%f147, %f142, %f42;
	max.f32 	%f148, %f147, 0f00000000;
	st.global.f32 	[%rd87+4], %f148;
	add.f32 	%f149, %f143, %f43;
	max.f32 	%f150, %f149, 0f00000000;
	st.global.f32 	[%rd87+8], %f150;
	add.f32 	%f151, %f144, %f44;
	max.f32 	%f152, %f151, 0f00000000;
	st.global.f32 	[%rd87+12], %f152;
	ld.local.v4.f32 	{%f153, %f154, %f155, %f156}, [%rd92+-16];
	add.f32 	%f157, %f153, %f45;
	max.f32 	%f158, %f157, 0f00000000;
	st.global.f32 	[%rd87+16], %f158;
	add.f32 	%f159, %f154, %f46;
	max.f32 	%f160, %f159, 0f00000000;
	st.global.f32 	[%rd87+20], %f160;
	add.f32 	%f161, %f155, %f47;
	max.f32 	%f162, %f161, 0f00000000;
	st.global.f32 	[%rd87+24], %f162;
	add.f32 	%f163, %f156, %f48;
	max.f32 	%f164, %f163, 0f00000000;
	st.global.f32 	[%rd87+28], %f164;
	ld.local.v4.f32 	{%f165, %f166, %f167, %f168}, [%rd92];
	add.f32 	%f169, %f165, %f49;
	max.f32 	%f170, %f169, 0f00000000;
	st.global.f32 	[%rd87+32], %f170;
	add.f32 	%f171, %f166, %f50;
	max.f32 	%f172, %f171, 0f00000000;
	st.global.f32 	[%rd87+36], %f172;
	add.f32 	%f173, %f167, %f51;
	max.f32 	%f174, %f173, 0f00000000;
	st.global.f32 	[%rd87+40], %f174;
	add.f32 	%f175, %f168, %f52;
	max.f32 	%f176, %f175, 0f00000000;
	st.global.f32 	[%rd87+44], %f176;
	ld.local.v4.f32 	{%f177, %f178, %f179, %f180}, [%rd92+16];
	add.f32 	%f181, %f177, %f53;
	max.f32 	%f182, %f181, 0f00000000;
	st.global.f32 	[%rd87+48], %f182;
	add.f32 	%f183, %f178, %f54;
	max.f32 	%f184, %f183, 0f00000000;
	st.global.f32 	[%rd87+52], %f184;
	add.f32 	%f185, %f179, %f55;
	max.f32 	%f186, %f185, 0f00000000;
	st.global.f32 	[%rd87+56], %f186;
	add.f32 	%f187, %f180, %f56;
	max.f32 	%f188, %f187, 0f00000000;
	st.global.f32 	[%rd87+60], %f188;
	ld.local.v4.f32 	{%f189, %f190, %f191, %f192}, [%rd92+32];
	add.f32 	%f193, %f189, %f57;
	max.f32 	%f194, %f193, 0f00000000;
	st.global.f32 	[%rd87+64], %f194;
	add.f32 	%f195, %f190, %f58;
	max.f32 	%f196, %f195, 0f00000000;
	st.global.f32 	[%rd87+68], %f196;
	add.f32 	%f197, %f191, %f59;
	max.f32 	%f198, %f197, 0f00000000;
	st.global.f32 	[%rd87+72], %f198;
	add.f32 	%f199, %f192, %f60;
	max.f32 	%f200, %f199, 0f00000000;
	st.global.f32 	[%rd87+76], %f200;
	add.s32 	%r100, %r100, 1;
	add.s64 	%rd92, %rd92, 80;
	add.s32 	%r99, %r99, 5840;
	setp.ne.s32 	%p7, %r100, 73;
	@%p7 bra 	$L__BB0_12;
	ret;

}


// ===== COMPILED SASS (sm_100) =====

	.target	sm_100

	.elftype	@"ET_EXEC"


//--------------------- .note.nv.tkinfo           --------------------------
	.section	.note.nv.tkinfo,"",@"SHT_NOTE"
	.sectionflags	@"SHF_NOTE_NV_TKINFO"
	.tkinfo
        /*0018*/ 	.word	0x00000002
        /*0030*/ 	.string	""
        /*0030*/ 	.string	"ptxas"
        /*0030*/ 	.string	"Cuda compilation tools, release 13.0, V13.0.88"
        /*0030*/ 	.string	"Build cuda_13.0.r13.0/compiler.36424714_0"
        /*0030*/ 	.string	"-arch sm_100 -m 64 "



//--------------------- .note.nv.cuinfo           --------------------------
	.section	.note.nv.cuinfo,"",@"SHT_NOTE"
	.sectionflags	@"SHF_NOTE_NV_CUINFO"
        /*0018*/ 	.short	0x0002
        /*001a*/ 	.short	0x0064
        /*001c*/ 	.short	0x0082
	.zero		2


//--------------------- .nv.info                  --------------------------
	.section	.nv.info,"",@"SHT_CUDA_INFO"
	.align	4


	//----- nvinfo : EIATTR_REGCOUNT
	.align		4
        /*0000*/ 	.byte	0x04, 0x2f
        /*0002*/ 	.short	(.L_1 - .L_0)
	.align		4
.L_0:
        /*0004*/ 	.word	index@(my_kernel_kernel0)
        /*0008*/ 	.word	0x0000003d


	//----- nvinfo : EIATTR_FRAME_SIZE
	.align		4
.L_1:
        /*000c*/ 	.byte	0x04, 0x11
        /*000e*/ 	.short	(.L_3 - .L_2)
	.align		4
.L_2:
        /*0010*/ 	.word	index@(my_kernel_kernel0)
        /*0014*/ 	.word	0x000016d0


	//----- nvinfo : EIATTR_MIN_STACK_SIZE
	.align		4
.L_3:
        /*0018*/ 	.byte	0x04, 0x12
        /*001a*/ 	.short	(.L_5 - .L_4)
	.align		4
.L_4:
        /*001c*/ 	.word	index@(my_kernel_kernel0)
        /*0020*/ 	.word	0x000016d0
.L_5:


//--------------------- .nv.compat                --------------------------
	.section	.nv.compat,"",@"SHT_CUDA_COMPAT_INFO"
	.align	4
        /*0000*/ 	.byte	0x02, 0x09, 0x00, 0x00, 0x02, 0x02, 0x01, 0x00, 0x02, 0x05, 0x05, 0x00, 0x03, 0x07, 0x01, 0x01
        /*0010*/ 	.byte	0x02, 0x03, 0x00, 0x00, 0x02, 0x06, 0x01, 0x00, 0x04, 0x0b, 0x08, 0x00, 0x09, 0x00, 0x00, 0x00
        /*0020*/ 	.byte	0x00, 0x00, 0x00, 0x00


//--------------------- .nv.info.my_kernel_kernel0 --------------------------
	.section	.nv.info.my_kernel_kernel0,"",@"SHT_CUDA_INFO"
	.sectionflags	@""
	.align	4


	//----- nvinfo : EIATTR_CUDA_API_VERSION
	.align		4
        /*0000*/ 	.byte	0x04, 0x37
        /*0002*/ 	.short	(.L_7 - .L_6)
.L_6:
        /*0004*/ 	.word	0x00000082


	//----- nvinfo : EIATTR_KPARAM_INFO
	.align		4
.L_7:
        /*0008*/ 	.byte	0x04, 0x17
        /*000a*/ 	.short	(.L_9 - .L_8)
.L_8:
        /*000c*/ 	.word	0x00000000
        /*0010*/ 	.short	0x0003
        /*0012*/ 	.short	0x0018
        /*0014*/ 	.byte	0x00, 0xf5, 0x21, 0x00


	//----- nvinfo : EIATTR_KPARAM_INFO
	.align		4
.L_9:
        /*0018*/ 	.byte	0x04, 0x17
        /*001a*/ 	.short	(.L_11 - .L_10)
.L_10:
        /*001c*/ 	.word	0x00000000
        /*0020*/ 	.short	0x0002
        /*0022*/ 	.short	0x0010
        /*0024*/ 	.byte	0x00, 0xf5, 0x21, 0x00


	//----- nvinfo : EIATTR_KPARAM_INFO
	.align		4
.L_11:
        /*0028*/ 	.byte	0x04, 0x17
        /*002a*/ 	.short	(.L_13 - .L_12)
.L_12:
        /*002c*/ 	.word	0x00000000
        /*0030*/ 	.short	0x0001
        /*0032*/ 	.short	0x0008
        /*0034*/ 	.byte	0x00, 0xf5, 0x21, 0x00


	//----- nvinfo : EIATTR_KPARAM_INFO
	.align		4
.L_13:
        /*0038*/ 	.byte	0x04, 0x17
        /*003a*/ 	.short	(.L_15 - .L_14)
.L_14:
        /*003c*/ 	.word	0x00000000
        /*0040*/ 	.short	0x0000
        /*0042*/ 	.short	0x0000
        /*0044*/ 	.byte	0x00, 0xf5, 0x21, 0x00


	//----- nvinfo : EIATTR_SPARSE_MMA_MASK
	.align		4
.L_15:
        /*0048*/ 	.byte	0x03, 0x50
        /*004a*/ 	.short	0x0000


	//----- nvinfo : EIATTR_MAXREG_COUNT
	.align		4
        /*004c*/ 	.byte	0x03, 0x1b
        /*004e*/ 	.short	0x00ff


	//----- nvinfo : EIATTR_NUM_BARRIERS
	.align		4
        /*0050*/ 	.byte	0x02, 0x4c
        /*0052*/ 	.byte	0x01
	.zero		1


	//----- nvinfo : EIATTR_MERCURY_ISA_VERSION
	.align		4
        /*0054*/ 	.byte	0x03, 0x5f
        /*0056*/ 	.short	0x0101


	//----- nvinfo : EIATTR_VRC_CTA_INIT_COUNT
	.align		4
        /*0058*/ 	.byte	0x02, 0x4a
	.zero		1
	.zero		1


	//----- nvinfo : EIATTR_EXIT_INSTR_OFFSETS
	.align		4
        /*005c*/ 	.byte	0x04, 0x1c
        /*005e*/ 	.short	(.L_17 - .L_16)


	//   ....[0]....
.L_16:
        /*0060*/ 	.word	0x00003e70


	//----- nvinfo : EIATTR_CBANK_PARAM_SIZE
	.align		4
.L_17:
        /*0064*/ 	.byte	0x03, 0x19
        /*0066*/ 	.short	0x0020


	//----- nvinfo : EIATTR_PARAM_CBANK
	.align		4
        /*0068*/ 	.byte	0x04, 0x0a
        /*006a*/ 	.short	(.L_19 - .L_18)
	.align		4
.L_18:
        /*006c*/ 	.word	index@(.nv.constant0.my_kernel_kernel0)
        /*0070*/ 	.short	0x0380
        /*0072*/ 	.short	0x0020


	//----- nvinfo : EIATTR_SW_WAR
	.align		4
.L_19:
        /*0074*/ 	.byte	0x04, 0x36
        /*0076*/ 	.short	(.L_21 - .L_20)
.L_20:
        /*0078*/ 	.word	0x00000008
.L_21:


//--------------------- .nv.callgraph             --------------------------
	.section	.nv.callgraph,"",@"SHT_CUDA_CALLGRAPH"
	.align	4
	.sectionentsize	8
	.align		4
        /*0000*/ 	.word	0x00000000
	.align		4
        /*0004*/ 	.word	0xffffffff
	.align		4
        /*0008*/ 	.word	0x00000000
	.align		4
        /*000c*/ 	.word	0xfffffffe
	.align		4
        /*0010*/ 	.word	0x00000000
	.align		4
        /*0014*/ 	.word	0xfffffffd
	.align		4
        /*0018*/ 	.word	0x00000000
	.align		4
        /*001c*/ 	.word	0xfffffffc


//--------------------- .text.my_kernel_kernel0   --------------------------
	.section	.text.my_kernel_kernel0,"ax",@progbits
	.align	128
        .global         my_kernel_kernel0
        .type           my_kernel_kernel0,@function
        .size           my_kernel_kernel0,(.L_x_6 - my_kernel_kernel0)
        .other          my_kernel_kernel0,@"STO_CUDA_ENTRY STV_DEFAULT"
my_kernel_kernel0:
.text.my_kernel_kernel0:
[----:B------:R-:W0:Y:S01]  /*0000*/  LDC R1, c[0x0][0x37c] ;  /* 0x0000df00ff017b82 */ /* 0x000e220000000800 */
[----:B------:R-:W1:Y:S01]  /*0010*/  S2R R4, SR_CTAID.X ;  /* 0x0000000000047919 */ /* 0x000e620000002500 */
[----:B0-----:R-:W-:-:S06]  /*0020*/  IADD3 R1, PT, PT, R1, -0x16d0, RZ ;  /* 0xffffe93001017810 */ /* 0x001fcc0007ffe0ff */
[----:B------:R-:W0:Y:S01]  /*0030*/  S2UR UR5, SR_CgaCtaId ;  /* 0x00000000000579c3 */ /* 0x000e220000008800 */
[----:B------:R-:W-:Y:S01]  /*0040*/  HFMA2 R5, -RZ, RZ, 0, 0 ;  /* 0x00000000ff057431 */ /* 0x000fe200000001ff */
[----:B------:R-:W2:Y:S01]  /*0050*/  S2R R0, SR_TID.X ;  /* 0x0000000000007919 */ /* 0x000ea20000002100 */
[----:B------:R-:W-:Y:S01]  /*0060*/  R2UR UR6, R1 ;  /* 0x00000000010672ca */ /* 0x000fe200000e0000 */
[----:B------:R-:W-:Y:S01]  /*0070*/  UMOV UR4, 0x400 ;  /* 0x0000040000047882 */ /* 0x000fe20000000000 */
[----:B------:R-:W3:Y:S01]  /*0080*/  LDCU.64 UR10, c[0x0][0x358] ;  /* 0x00006b00ff0a77ac */ /* 0x000ee20008000a00 */
[----:B------:R4:W-:Y:S02]  /*0090*/  STL.128 [R1], RZ ;  /* 0x000000ff01007387 */ /* 0x0009e40000100c00 */
[----:B------:R-:W2:Y:S02]  /*00a0*/  LDC.64 R2, c[0x0][0x380] ;  /* 0x0000e000ff027b82 */ /* 0x000ea40000000a00 */
[----:B------:R4:W-:Y:S04]  /*00b0*/  STL.128 [R1+0x10], RZ ;  /* 0x000010ff01007387 */ /* 0x0009e80000100c00 */
[----:B------:R4:W-:Y:S04]  /*00c0*/  STL.128 [R1+0x20], RZ ;  /* 0x000020ff01007387 */ /* 0x0009e80000100c00 */
[----:B------:R4:W-:Y:S04]  /*00d0*/  STL.128 [R1+0x30], RZ ;  /* 0x000030ff01007387 */ /* 0x0009e80000100c00 */
[----:B------:R4:W-:Y:S01]  /*00e0*/  STL.128 [R1+0x40], RZ ;  /* 0x000040ff01007387 */ /* 0x0009e20000100c00 */
[----:B0-----:R-:W-:-:S03]  /*00f0*/  ULEA UR7, UR5, UR4, 0x18 ;  /* 0x0000000405077291 */ /* 0x001fc6000f8ec0ff */
[----:B------:R4:W-:Y:S04]  /*0100*/  STL.128 [R1+0x50], RZ ;  /* 0x000050ff01007387 */ /* 0x0009e80000100c00 */
[----:B------:R4:W-:Y:S01]  /*0110*/  STL.128 [R1+0x60], RZ ;  /* 0x000060ff01007387 */ /* 0x0009e20000100c00 */
[----:B-1----:R-:W-:-:S03]  /*0120*/  SHF.L.U32 R6, R4, 0x5, RZ ;  /* 0x0000000504067819 */ /* 0x002fc600000006ff */
[----:B------:R4:W-:Y:S01]  /*0130*/  STL.128 [R1+0x70], RZ ;  /* 0x000070ff01007387 */ /* 0x0009e20000100c00 */
[----:B------:R-:W-:-:S03]  /*0140*/  LOP3.LUT R6, R6, 0x7fffffc0, RZ, 0xc0, !PT ;  /* 0x7fffffc006067812 */ /* 0x000fc600078ec0ff */
[----:B------:R4:W-:Y:S04]  /*0150*/  STL.128 [R1+0x80], RZ ;  /* 0x000080ff01007387 */ /* 0x0009e80000100c00 */
        /* <DEDUP_REMOVED lines=355> */
[----:B--23--:R4:W-:Y:S02]  /*1790*/  STL.128 [R1+0x16c0], RZ ;  /* 0x0016c0ff01007387 */ /* 0x00c9e40000100c00 */
.L_x_0:
[----:B0-----:R-:W-:-:S04]  /*17a0*/  LEA R7, R5, R0, 0x1 ;  /* 0x0000000005077211 */ /* 0x001fc800078e08ff */
[C---:B------:R-:W-:Y:S02]  /*17b0*/  LOP3.LUT R9, R7.reuse, 0x3f, RZ, 0xc0, !PT ;  /* 0x0000003f07097812 */ /* 0x040fe400078ec0ff */
[----:B------:R-:W-:Y:S02]  /*17c0*/  SHF.R.U32.HI R8, RZ, 0x6, R7 ;  /* 0x00000006ff087819 */ /* 0x000fe40000011607 */
[----:B------:R-:W-:Y:S02]  /*17d0*/  IADD3 R9, PT, PT, R6, R9, RZ ;  /* 0x0000000906097210 */ /* 0x000fe40007ffe0ff */
[C---:B------:R-:W-:Y:S02]  /*17e0*/  IADD3 R10, PT, PT, R7.reuse, 0x2, RZ ;  /* 0x00000002070a7810 */ /* 0x040fe40007ffe0ff */
[C---:B------:R-:W-:Y:S01]  /*17f0*/  IADD3 R12, PT, PT, R7.reuse, 0x4, RZ ;  /* 0x00000004070c7810 */ /* 0x040fe20007ffe0ff */
[----:B------:R-:W-:Y:S01]  /*1800*/  IMAD R9, R8, 0x1240, R9 ;  /* 0x0000124008097824 */ /* 0x000fe200078e0209 */
[----:B------:R-:W-:-:S02]  /*1810*/  IADD3 R8, PT, PT, R7, 0x6, RZ ;  /* 0x0000000607087810 */ /* 0x000fc40007ffe0ff */
[----:B------:R-:W-:Y:S02]  /*1820*/  LOP3.LUT R11, R10, 0x3f, RZ, 0xc0, !PT ;  /* 0x0000003f0a0b7812 */ /* 0x000fe400078ec0ff */
[----:B------:R-:W-:Y:S02]  /*1830*/  LOP3.LUT R13, R12, 0x3f, RZ, 0xc0, !PT ;  /* 0x0000003f0c0d7812 */ /* 0x000fe400078ec0ff */
[----:B------:R-:W-:Y:S02]  /*1840*/  LOP3.LUT R15, R8, 0x3f, RZ, 0xc0, !PT ;  /* 0x0000003f080f7812 */ /* 0x000fe400078ec0ff */
[----:B------:R-:W-:Y:S02]  /*1850*/  SHF.R.U32.HI R10, RZ, 0x6, R10 ;  /* 0x00000006ff0a7819 */ /* 0x000fe4000001160a */
[----:B------:R-:W-:Y:S02]  /*1860*/  IADD3 R11, PT, PT, R6, R11, RZ ;  /* 0x0000000b060b7210 */ /* 0x000fe40007ffe0ff */
[----:B------:R-:W-:-:S02]  /*1870*/  SHF.R.U32.HI R12, RZ, 0x6, R12 ;  /* 0x00000006ff0c7819 */ /* 0x000fc4000001160c */
[----:B------:R-:W-:Y:S01]  /*1880*/  IADD3 R13, PT, PT, R6, R13, RZ ;  /* 0x0000000d060d7210 */ /* 0x000fe20007ffe0ff */
[----:B------:R-:W-:Y:S01]  /*1890*/  IMAD R11, R10, 0x1240, R11 ;  /* 0x000012400a0b7824 */ /* 0x000fe200078e020b */
[----:B------:R-:W-:Y:S02]  /*18a0*/  SHF.R.U32.HI R8, RZ, 0x6, R8 ;  /* 0x00000006ff087819 */ /* 0x000fe40000011608 */
[----:B------:R-:W-:Y:S01]  /*18b0*/  IADD3 R15, PT, PT, R6, R15, RZ ;  /* 0x0000000f060f7210 */ /* 0x000fe20007ffe0ff */
[----:B------:R-:W-:Y:S01]  /*18c0*/  IMAD R13, R12, 0x1240, R13 ;  /* 0x000012400c0d7824 */ /* 0x000fe200078e020d */
[C---:B------:R-:W-:Y:S02]  /*18d0*/  IADD3 R10, PT, PT, R7.reuse, 0x8, RZ ;  /* 0x00000008070a7810 */ /* 0x040fe40007ffe0ff */
[C---:B------:R-:W-:Y:S01]  /*18e0*/  IADD3 R12, PT, PT, R7.reuse, 0xa, RZ ;  /* 0x0000000a070c7810 */ /* 0x040fe20007ffe0ff */
[----:B------:R-:W-:Y:S01]  /*18f0*/  IMAD R15, R8, 0x1240, R15 ;  /* 0x00001240080f7824 */ /* 0x000fe200078e020f */
[----:B------:R-:W-:-:S02]  /*1900*/  IADD3 R8, PT, PT, R7, 0xc, RZ ;  /* 0x0000000c07087810 */ /* 0x000fc40007ffe0ff */
[----:B------:R-:W-:Y:S02]  /*1910*/  IADD3 R16, PT, PT, R7, 0xe, RZ ;  /* 0x0000000e07107810 */ /* 0x000fe40007ffe0ff */
[----:B------:R-:W-:Y:S02]  /*1920*/  LOP3.LUT R17, R10, 0x3f, RZ, 0xc0, !PT ;  /* 0x0000003f0a117812 */ /* 0x000fe400078ec0ff */
[----:B------:R-:W-:Y:S02]  /*1930*/  LOP3.LUT R19, R12, 0x3f, RZ, 0xc0, !PT ;  /* 0x0000003f0c137812 */ /* 0x000fe400078ec0ff */
[----:B------:R-:W-:Y:S02]  /*1940*/  LOP3.LUT R21, R8, 0x3f, RZ, 0xc0, !PT ;  /* 0x0000003f08157812 */ /* 0x000fe400078ec0ff */
[----:B------:R-:W-:Y:S02]  /*1950*/  LOP3.LUT R23, R16, 0x3f, RZ, 0xc0, !PT ;  /* 0x0000003f10177812 */ /* 0x000fe400078ec0ff */
[----:B------:R-:W-:-:S02]  /*1960*/  SHF.R.U32.HI R10, RZ, 0x6, R10 ;  /* 0x00000006ff0a7819 */ /* 0x000fc4000001160a */
[----:B------:R-:W-:Y:S02]  /*1970*/  SHF.R.U32.HI R12, RZ, 0x6, R12 ;  /* 0x00000006ff0c7819 */ /* 0x000fe4000001160c */
[C---:B------:R-:W-:Y:S02]  /*1980*/  IADD3 R17, PT, PT, R6.reuse, R17, RZ ;  /* 0x0000001106117210 */ /* 0x040fe40007ffe0ff */
[----:B------:R-:W-:Y:S02]  /*1990*/  IADD3 R19, PT, PT, R6, R19, RZ ;  /* 0x0000001306137210 */ /* 0x000fe40007ffe0ff */
[----:B------:R-:W-:Y:S01]  /*19a0*/  SHF.R.U32.HI R14, RZ, 0x6, R8 ;  /* 0x00000006ff0e7819 */ /* 0x000fe20000011608 */
[----:B------:R-:W-:Y:S01]  /*19b0*/  IMAD R17, R10, 0x1240, R17 ;  /* 0x000012400a117824 */ /* 0x000fe200078e0211 */
[----:B------:R-:W-:Y:S01]  /*19c0*/  SHF.R.U32.HI R16, RZ, 0x6, R16 ;  /* 0x00000006ff107819 */ /* 0x000fe20000011610 */
[----:B------:R-:W-:Y:S01]  /*19d0*/  IMAD R19, R12, 0x1240, R19 ;  /* 0x000012400c137824 */ /* 0x000fe200078e0213 */
[C---:B------:R-:W-:Y:S01]  /*19e0*/  IADD3 R21, PT, PT, R6.reuse, R21, RZ ;  /* 0x0000001506157210 */ /* 0x040fe20007ffe0ff */
[----:B------:R-:W-:Y:S01]  /*19f0*/  IMAD.WIDE.U32 R8, R9, 0x4, R2 ;  /* 0x0000000409087825 */ /* 0x000fe200078e0002 */
[----:B------:R-:W-:-:S03]  /*1a00*/  IADD3 R23, PT, PT, R6, R23, RZ ;  /* 0x0000001706177210 */ /* 0x000fc60007ffe0ff */
[----:B------:R-:W-:Y:S02]  /*1a10*/  IMAD R21, R14, 0x1240, R21 ;  /* 0x000012400e157824 */ /* 0x000fe400078e0215 */
[----:B------:R-:W-:Y:S01]  /*1a20*/  IMAD R23, R16, 0x1240, R23 ;  /* 0x0000124010177824 */ /* 0x000fe200078e0217 */
[----:B------:R-:W2:Y:S01]  /*1a30*/  LDG.E.CONSTANT R8, desc[UR10][R8.64] ;  /* 0x0000000a08087981 */ /* 0x000ea2000c1e9900 */
[----:B------:R-:W-:-:S04]  /*1a40*/  IMAD.WIDE.U32 R10, R11, 0x4, R2 ;  /* 0x000000040b0a7825 */ /* 0x000fc800078e0002 */
[--C-:B------:R-:W-:Y:S02]  /*1a50*/  IMAD.WIDE.U32 R12, R13, 0x4, R2.reuse ;  /* 0x000000040d0c7825 */ /* 0x100fe400078e0002 */
[----:B------:R-:W3:Y:S02]  /*1a60*/  LDG.E.CONSTANT R10, desc[UR10][R10.64] ;  /* 0x0000000a0a0a7981 */ /* 0x000ee4000c1e9900 */
[--C-:B------:R-:W-:Y:S02]  /*1a70*/  IMAD.WIDE.U32 R14, R15, 0x4, R2.reuse ;  /* 0x000000040f0e7825 */ /* 0x100fe400078e0002 */
[----:B------:R-:W5:Y:S02]  /*1a80*/  LDG.E.CONSTANT R12, desc[UR10][R12.64] ;  /* 0x0000000a0c0c7981 */ /* 0x000f64000c1e9900 */
[--C-:B------:R-:W-:Y:S02]  /*1a90*/  IMAD.WIDE.U32 R16, R17, 0x4, R2.reuse ;  /* 0x0000000411107825 */ /* 0x100fe400078e0002 */
[----:B------:R-:W4:Y:S02]  /*1aa0*/  LDG.E.CONSTANT R14, desc[UR10][R14.64] ;  /* 0x0000000a0e0e7981 */ /* 0x000f24000c1e9900 */
[----:B------:R-:W-:-:S02]  /*1ab0*/  IMAD.WIDE.U32 R18, R19, 0x4, R2 ;  /* 0x0000000413127825 */ /* 0x000fc400078e0002 */
[----:B------:R-:W4:Y:S02]  /*1ac0*/  LDG.E.CONSTANT R16, desc[UR10][R16.64] ;  /* 0x0000000a10107981 */ /* 0x000f24000c1e9900 */
[--C-:B------:R-:W-:Y:S02]  /*1ad0*/  IMAD.WIDE.U32 R20, R21, 0x4, R2.reuse ;  /* 0x0000000415147825 */ /* 0x100fe400078e0002 */
[----:B------:R-:W4:Y:S02]  /*1ae0*/  LDG.E.CONSTANT R18, desc[UR10][R18.64] ;  /* 0x0000000a12127981 */ /* 0x000f24000c1e9900 */
[----:B------:R-:W-:Y:S02]  /*1af0*/  IMAD.WIDE.U32 R22, R23, 0x4, R2 ;  /* 0x0000000417167825 */ /* 0x000fe400078e0002 */
[----:B------:R-:W4:Y:S04]  /*1b00*/  LDG.E.CONSTANT R20, desc[UR10][R20.64] ;  /* 0x0000000a14147981 */ /* 0x000f28000c1e9900 */
[----:B------:R-:W4:Y:S01]  /*1b10*/  LDG.E.CONSTANT R22, desc[UR10][R22.64] ;  /* 0x0000000a16167981 */ /* 0x000f22000c1e9900 */
[----:B------:R-:W-:-:S02]  /*1b20*/  LEA R7, R7, UR7, 0x2 ;  /* 0x0000000707077c11 */ /* 0x000fc4000f8e10ff */
[----:B------:R-:W-:-:S04]  /*1b30*/  IADD3 R5, PT, PT, R5, 0x8, RZ ;  /* 0x0000000805057810 */ /* 0x000fc80007ffe0ff */
[----:B------:R-:W-:Y:S01]  /*1b40*/  ISETP.NE.AND P0, PT, R5, 0x920, PT ;  /* 0x000009200500780c */ /* 0x000fe20003f05270 */
[----:B--2---:R0:W-:Y:S04]  /*1b50*/  STS [R7], R8 ;  /* 0x0000000807007388 */ /* 0x0041e80000000800 */
[----:B---3--:R0:W-:Y:S04]  /*1b60*/  STS [R7+0x8], R10 ;  /* 0x0000080a07007388 */ /* 0x0081e80000000800 */
[----:B-----5:R0:W-:Y:S04]  /*1b70*/  STS [R7+0x10], R12 ;  /* 0x0000100c07007388 */ /* 0x0201e80000000800 */
[----:B----4-:R0:W-:Y:S04]  /*1b80*/  STS [R7+0x18], R14 ;  /* 0x0000180e07007388 */ /* 0x0101e80000000800 */
[----:B------:R0:W-:Y:S04]  /*1b90*/  STS [R7+0x20], R16 ;  /* 0x0000201007007388 */ /* 0x0001e80000000800 */
[----:B------:R0:W-:Y:S04]  /*1ba0*/  STS [R7+0x28], R18 ;  /* 0x0000281207007388 */ /* 0x0001e80000000800 */
[----:B------:R0:W-:Y:S04]  /*1bb0*/  STS [R7+0x30], R20 ;  /* 0x0000301407007388 */ /* 0x0001e80000000800 */
[----:B------:R0:W-:Y:S01]  /*1bc0*/  STS [R7+0x38], R22 ;  /* 0x0000381607007388 */ /* 0x0001e20000000800 */
[----:B------:R-:W-:Y:S05]  /*1bd0*/  @P0 BRA `(.L_x_0) ;  /* 0xfffffff800f00947 */ /* 0x000fea000383ffff */
[----:B------:R-:W-:Y:S01]  /*1be0*/  LOP3.LUT R4, R4, 0x1, RZ, 0xc0, !PT ;  /* 0x0000000104047812 */ /* 0x000fe200078ec0ff */
[----:B------:R-:W-:Y:S01]  /*1bf0*/  UIADD3 UR4, UPT, UPT, UR4, 0x4900, URZ ;  /* 0x0000490004047890 */ /* 0x000fe2000fffe0ff */
[----:B------:R-:W-:Y:S01]  /*1c00*/  MOV R3, RZ ;  /* 0x000000ff00037202 */ /* 0x000fe20000000f00 */
[----:B------:R-:W1:Y:S01]  /*1c10*/  LDCU.64 UR8, c[0x0][0x388] ;  /* 0x00007100ff0877ac */ /* 0x000e620008000a00 */
[----:B------:R-:W-:Y:S01]  /*1c20*/  ISETP.NE.U32.AND P0, PT, R4, 0x1, PT ;  /* 0x000000010400780c */ /* 0x000fe20003f05070 */
[----:B------:R-:W-:-:S03]  /*1c30*/  ULEA UR4, UR5, UR4, 0x18 ;  /* 0x0000000405047291 */ /* 0x000fc6000f8ec0ff */
[----:B------:R-:W-:-:S09]  /*1c40*/  SEL R2, RZ, 0x28, P0 ;  /* 0x00000028ff027807 */ /* 0x000fd20000000000 */
.L_x_1:
[----:B------:R-:W-:-:S04]  /*1c50*/  LEA R4, R3, R0, 0x1 ;  /* 0x0000000003047211 */ /* 0x000fc800078e08ff */
[C---:B------:R-:W-:Y:S02]  /*1c60*/  IADD3 R9, PT, PT, R4.reuse, 0x2, RZ ;  /* 0x0000000204097810 */ /* 0x040fe40007ffe0ff */
[C---:B0-2---:R-:W-:Y:S02]  /*1c70*/  IADD3 R10, PT, PT, R4.reuse, 0x4, RZ ;  /* 0x00000004040a7810 */ /* 0x045fe40007ffe0ff */
[----:B------:R-:W-:Y:S02]  /*1c80*/  IADD3 R12, PT, PT, R4, 0x6, RZ ;  /* 0x00000006040c7810 */ /* 0x000fe40007ffe0ff */
[----:B------:R-:W-:Y:S02]  /*1c90*/  LOP3.LUT R5, R9, 0xffff, RZ, 0xc0, !PT ;  /* 0x0000ffff09057812 */ /* 0x000fe400078ec0ff */
[----:B------:R-:W-:Y:S02]  /*1ca0*/  LOP3.LUT R6, R10, 0xffff, RZ, 0xc0, !PT ;  /* 0x0000ffff0a067812 */ /* 0x000fe400078ec0ff */
[----:B------:R-:W-:Y:S01]  /*1cb0*/  LOP3.LUT R7, R12, 0xffff, RZ, 0xc0, !PT ;  /* 0x0000ffff0c077812 */ /* 0x000fe200078ec0ff */
[----:B------:R-:W-:Y:S01]  /*1cc0*/  IMAD R5, R5, 0xcccd, RZ ;  /* 0x0000cccd05057824 */ /* 0x000fe200078e02ff */
[----:B------:R-:W-:Y:S01]  /*1cd0*/  IADD3 R19, PT, PT, R4, 0xa, RZ ;  /* 0x0000000a04137810 */ /* 0x000fe20007ffe0ff */
[----:B------:R-:W-:Y:S01]  /*1ce0*/  IMAD R6, R6, 0xcccd, RZ ;  /* 0x0000cccd06067824 */ /* 0x000fe200078e02ff */
[----:B------:R-:W-:Y:S01]  /*1cf0*/  IADD3 R15, PT, PT, R4, 0xe, RZ ;  /* 0x0000000e040f7810 */ /* 0x000fe20007ffe0ff */
[----:B------:R-:W-:Y:S01]  /*1d00*/  IMAD R7, R7, 0xcccd, RZ ;  /* 0x0000cccd07077824 */ /* 0x000fe200078e02ff */
[----:B------:R-:W-:-:S02]  /*1d10*/  SHF.R.U32.HI R5, RZ, 0x15, R5 ;  /* 0x00000015ff057819 */ /* 0x000fc40000011605 */
[----:B------:R-:W-:Y:S02]  /*1d20*/  SHF.R.U32.HI R6, RZ, 0x15, R6 ;  /* 0x00000015ff067819 */ /* 0x000fe40000011606 */
[----:B------:R-:W-:Y:S02]  /*1d30*/  SHF.R.U32.HI R7, RZ, 0x15, R7 ;  /* 0x00000015ff077819 */ /* 0x000fe40000011607 */
[----:B------:R-:W-:Y:S02]  /*1d40*/  PRMT R8, R5, 0x9910, RZ ;  /* 0x0000991005087816 */ /* 0x000fe400000000ff */
[----:B------:R-:W-:Y:S02]  /*1d50*/  PRMT R6, R6, 0x9910, RZ ;  /* 0x0000991006067816 */ /* 0x000fe400000000ff */
[----:B------:R-:W-:Y:S01]  /*1d60*/  PRMT R5, R7, 0x9910, RZ ;  /* 0x0000991007057816 */ /* 0x000fe200000000ff */
[----:B------:R-:W-:Y:S01]  /*1d70*/  IMAD R7, R8, 0x28, RZ ;  /* 0x0000002808077824 */ /* 0x000fe200078e02ff */
[----:B------:R-:W-:Y:S01]  /*1d80*/  LOP3.LUT R16, R19, 0xffff, RZ, 0xc0, !PT ;  /* 0x0000ffff13107812 */ /* 0x000fe200078ec0ff */
[----:B------:R-:W-:Y:S01]  /*1d90*/  IMAD R11, R6, 0x28, RZ ;  /* 0x00000028060b7824 */ /* 0x000fe200078e02ff */
[----:B------:R-:W-:Y:S01]  /*1da0*/  LOP3.LUT R20, R15, 0xffff, RZ, 0xc0, !PT ;  /* 0x0000ffff0f147812 */ /* 0x000fe200078ec0ff */
[----:B------:R-:W-:Y:S01]  /*1db0*/  IMAD R13, R5, 0x28, RZ ;  /* 0x00000028050d7824 */ /* 0x000fe200078e02ff */
[----:B------:R-:W-:Y:S01]  /*1dc0*/  IADD3 R7, PT, PT, RZ, -R7, RZ ;  /* 0x80000007ff077210 */ /* 0x000fe20007ffe0ff */
[----:B------:R-:W-:Y:S01]  /*1dd0*/  IMAD R16, R16, 0xcccd, RZ ;  /* 0x0000cccd10107824 */ /* 0x000fe200078e02ff */
[----:B------:R-:W-:Y:S01]  /*1de0*/  IADD3 R11, PT, PT, RZ, -R11, RZ ;  /* 0x8000000bff0b7210 */ /* 0x000fe20007ffe0ff */
[----:B------:R-:W-:Y:S01]  /*1df0*/  IMAD R20, R20, 0xcccd, RZ ;  /* 0x0000cccd14147824 */ /* 0x000fe200078e02ff */
[----:B------:R-:W-:Y:S01]  /*1e00*/  IADD3 R13, PT, PT, RZ, -R13, RZ ;  /* 0x8000000dff0d7210 */ /* 0x000fe20007ffe0ff */
[----:B------:R-:W-:Y:S01]  /*1e10*/  IMAD R8, R8, 0x50, RZ ;  /* 0x0000005008087824 */ /* 0x000fe200078e02ff */
[----:B------:R-:W-:Y:S01]  /*1e20*/  PRMT R14, R7, 0x7710, RZ ;  /* 0x00007710070e7816 */ /* 0x000fe200000000ff */
[----:B------:R-:W-:Y:S01]  /*1e30*/  IMAD R5, R5, 0x50, RZ ;  /* 0x0000005005057824 */ /* 0x000fe200078e02ff */
[----:B------:R-:W-:-:S02]  /*1e40*/  PRMT R7, R11, 0x7710, RZ ;  /* 0x000077100b077816 */ /* 0x000fc400000000ff */
[----:B------:R-:W-:Y:S02]  /*1e50*/  PRMT R11, R13, 0x7710, RZ ;  /* 0x000077100d0b7816 */ /* 0x000fe400000000ff */
[----:B------:R-:W-:Y:S02]  /*1e60*/  IADD3 R9, PT, PT, R9, R14, RZ ;  /* 0x0000000e09097210 */ /* 0x000fe40007ffe0ff */
[----:B------:R-:W-:Y:S02]  /*1e70*/  IADD3 R14, PT, PT, R4, 0x8, RZ ;  /* 0x00000008040e7810 */ /* 0x000fe40007ffe0ff */
[----:B------:R-:W-:Y:S02]  /*1e80*/  IADD3 R10, PT, PT, R10, R7, RZ ;  /* 0x000000070a0a7210 */ /* 0x000fe40007ffe0ff */
[----:B------:R-:W-:Y:S02]  /*1e90*/  IADD3 R7, PT, PT, R12, R11, RZ ;  /* 0x0000000b0c077210 */ /* 0x000fe40007ffe0ff */
[----:B------:R-:W-:-:S02]  /*1ea0*/  IADD3 R13, PT, PT, R4, 0xc, RZ ;  /* 0x0000000c040d7810 */ /* 0x000fc40007ffe0ff */
[----:B------:R-:W-:Y:S02]  /*1eb0*/  LOP3.LUT R12, R14, 0xffff, RZ, 0xc0, !PT ;  /* 0x0000ffff0e0c7812 */ /* 0x000fe400078ec0ff */
[----:B------:R-:W-:Y:S02]  /*1ec0*/  LOP3.LUT R17, R13, 0xffff, RZ, 0xc0, !PT ;  /* 0x0000ffff0d117812 */ /* 0x000fe400078ec0ff */
[----:B------:R-:W-:Y:S01]  /*1ed0*/  LOP3.LUT R11, R4, 0xffff, RZ, 0xc0, !PT ;  /* 0x0000ffff040b7812 */ /* 0x000fe200078ec0ff */
[----:B------:R-:W-:Y:S01]  /*1ee0*/  IMAD R12, R12, 0xcccd, RZ ;  /* 0x0000cccd0c0c7824 */ /* 0x000fe200078e02ff */
[----:B------:R-:W-:Y:S01]  /*1ef0*/  LOP3.LUT R9, R9, 0xffff, RZ, 0xc0, !PT ;  /* 0x0000ffff09097812 */ /* 0x000fe200078ec0ff */
[----:B------:R-:W-:Y:S01]  /*1f00*/  IMAD R18, R17, 0xcccd, RZ ;  /* 0x0000cccd11127824 */ /* 0x000fe200078e02ff */
[----:B------:R-:W-:Y:S01]  /*1f10*/  LOP3.LUT R10, R10, 0xffff, RZ, 0xc0, !PT ;  /* 0x0000ffff0a0a7812 */ /* 0x000fe200078ec0ff */
[----:B------:R-:W-:Y:S01]  /*1f20*/  IMAD R17, R11, 0xcccd, RZ ;  /* 0x0000cccd0b117824 */ /* 0x000fe200078e02ff */
[----:B------:R-:W-:-:S02]  /*1f30*/  SHF.R.U32.HI R11, RZ, 0x15, R12 ;  /* 0x00000015ff0b7819 */ /* 0x000fc4000001160c */
[----:B------:R-:W-:Y:S02]  /*1f40*/  SHF.R.U32.HI R12, RZ, 0x15, R16 ;  /* 0x00000015ff0c7819 */ /* 0x000fe40000011610 */
[----:B------:R-:W-:Y:S02]  /*1f50*/  SHF.R.U32.HI R16, RZ, 0x15, R18 ;  /* 0x00000015ff107819 */ /* 0x000fe40000011612 */
[----:B------:R-:W-:Y:S02]  /*1f60*/  PRMT R18, R11, 0x9910, RZ ;  /* 0x000099100b127816 */ /* 0x000fe400000000ff */
[----:B------:R-:W-:Y:S02]  /*1f70*/  SHF.R.U32.HI R11, RZ, 0x15, R17 ;  /* 0x00000015ff0b7819 */ /* 0x000fe40000011611 */
[----:B------:R-:W-:Y:S02]  /*1f80*/  PRMT R17, R12, 0x9910, RZ ;  /* 0x000099100c117816 */ /* 0x000fe400000000ff */
[----:B------:R-:W-:-:S02]  /*1f90*/  PRMT R12, R16, 0x9910, RZ ;  /* 0x00009910100c7816 */ /* 0x000fc400000000ff */
[----:B------:R-:W-:Y:S02]  /*1fa0*/  MOV R16, R18 ;  /* 0x0000001200107202 */ /* 0x000fe40000000f00 */
[----:B------:R-:W-:Y:S02]  /*1fb0*/  SHF.R.U32.HI R18, RZ, 0x15, R20 ;  /* 0x00000015ff127819 */ /* 0x000fe40000011614 */
[----:B------:R-:W-:Y:S02]  /*1fc0*/  PRMT R22, R11, 0x9910, RZ ;  /* 0x000099100b167816 */ /* 0x000fe400000000ff */
[----:B------:R-:W-:Y:S01]  /*1fd0*/  MOV R11, R12 ;  /* 0x0000000c000b7202 */ /* 0x000fe20000000f00 */
[----:B------:R-:W-:Y:S01]  /*1fe0*/  IMAD R12, R16, 0x28, RZ ;  /* 0x00000028100c7824 */ /* 0x000fe200078e02ff */
[----:B------:R-:W-:Y:S01]  /*1ff0*/  PRMT R21, R18, 0x9910, RZ ;  /* 0x0000991012157816 */ /* 0x000fe200000000ff */
[----:B------:R-:W-:Y:S01]  /*2000*/  IMAD R18, R17, 0x28, RZ ;  /* 0x0000002811127824 */ /* 0x000fe200078e02ff */
[----:B------:R-:W-:Y:S01]  /*2010*/  LOP3.LUT R5, R5, 0xffff, RZ, 0xc0, !PT ;  /* 0x0000ffff05057812 */ /* 0x000fe200078ec0ff */
[----:B------:R-:W-:Y:S01]  /*2020*/  IMAD R20, R11, 0x28, RZ ;  /* 0x000000280b147824 */ /* 0x000fe200078e02ff */
[----:B------:R-:W-:Y:S01]  /*2030*/  IADD3 R23, PT, PT, RZ, -R12, RZ ;  /* 0x8000000cff177210 */ /* 0x000fe20007ffe0ff */
[----:B------:R-:W-:Y:S01]  /*2040*/  IMAD R16, R16, 0x50, RZ ;  /* 0x0000005010107824 */ /* 0x000fe200078e02ff */
[----:B------:R-:W-:Y:S01]  /*2050*/  IADD3 R24, PT, PT, RZ, -R18, RZ ;  /* 0x80000012ff187210 */ /* 0x000fe20007ffe0ff */
[----:B------:R-:W-:Y:S01]  /*2060*/  IMAD R18, R22, 0x28, RZ ;  /* 0x0000002816127824 */ /* 0x000fe200078e02ff */
[----:B------:R-:W-:Y:S01]  /*2070*/  MOV R12, R21 ;  /* 0x00000015000c7202 */ /* 0x000fe20000000f00 */
[----:B------:R-:W-:Y:S01]  /*2080*/  IMAD R17, R17, 0x50, RZ ;  /* 0x0000005011117824 */ /* 0x000fe200078e02ff */
[----:B------:R-:W-:-:S02]  /*2090*/  PRMT R23, R23, 0x7710, RZ ;  /* 0x0000771017177816 */ /* 0x000fc400000000ff */
[----:B------:R-:W-:Y:S01]  /*20a0*/  PRMT R24, R24, 0x7710, RZ ;  /* 0x0000771018187816 */ /* 0x000fe200000000ff */
[----:B------:R-:W-:Y:S01]  /*20b0*/  IMAD R21, R12, 0x28, RZ ;  /* 0x000000280c157824 */ /* 0x000fe200078e02ff */
[----:B------:R-:W-:Y:S02]  /*20c0*/  IADD3 R26, PT, PT, RZ, -R20, RZ ;  /* 0x80000014ff1a7210 */ /* 0x000fe40007ffe0ff */
[----:B------:R-:W-:Y:S02]  /*20d0*/  IADD3 R20, PT, PT, R14, R23, RZ ;  /* 0x000000170e147210 */ /* 0x000fe40007ffe0ff */
[----:B------:R-:W-:Y:S02]  /*20e0*/  IADD3 R14, PT, PT, R19, R24, RZ ;  /* 0x00000018130e7210 */ /* 0x000fe40007ffe0ff */
[----:B------:R-:W-:Y:S01]  /*20f0*/  IADD3 R19, PT, PT, RZ, -R18, RZ ;  /* 0x80000012ff137210 */ /* 0x000fe20007ffe0ff */
[----:B------:R-:W-:Y:S01]  /*2100*/  IMAD R18, R22, 0x50, RZ ;  /* 0x0000005016127824 */ /* 0x000fe200078e02ff */
[----:B------:R-:W-:-:S02]  /*2110*/  IADD3 R23, PT, PT, RZ, -R21, RZ ;  /* 0x80000015ff177210 */ /* 0x000fc40007ffe0ff */
[----:B------:R-:W-:Y:S01]  /*2120*/  PRMT R21, R19, 0x7710, RZ ;  /* 0x0000771013157816 */ /* 0x000fe200000000ff */
[----:B------:R-:W-:Y:S01]  /*2130*/  IMAD R19, R6, 0x50, RZ ;  /* 0x0000005006137824 */ /* 0x000fe200078e02ff */
[----:B------:R-:W-:Y:S02]  /*2140*/  PRMT R22, R23, 0x7710, RZ ;  /* 0x0000771017167816 */ /* 0x000fe400000000ff */
[----:B------:R-:W-:Y:S02]  /*2150*/  IADD3 R6, PT, PT, R4, R21, RZ ;  /* 0x0000001504067210 */ /* 0x000fe40007ffe0ff */
[----:B------:R-:W-:Y:S02]  /*2160*/  LOP3.LUT R23, R8, 0xffff, RZ, 0xc0, !PT ;  /* 0x0000ffff08177812 */ /* 0x000fe400078ec0ff */
[----:B------:R-:W-:Y:S02]  /*2170*/  LOP3.LUT R19, R19, 0xffff, RZ, 0xc0, !PT ;  /* 0x0000ffff13137812 */ /* 0x000fe400078ec0ff */
[----:B------:R-:W-:-:S02]  /*2180*/  LOP3.LUT R21, R18, 0xffff, RZ, 0xc0, !PT ;  /* 0x0000ffff12157812 */ /* 0x000fc400078ec0ff */
[----:B------:R-:W-:Y:S02]  /*2190*/  LOP3.LUT R6, R6, 0xffff, RZ, 0xc0, !PT ;  /* 0x0000ffff06067812 */ /* 0x000fe400078ec0ff */
[----:B------:R-:W-:Y:S02]  /*21a0*/  IADD3 R23, P5, P6, R23, R2, R9 ;  /* 0x0000000217177210 */ /* 0x000fe40007ebe009 */
[----:B------:R-:W-:Y:S02]  /*21b0*/  IADD3 R15, PT, PT, R15, R22, RZ ;  /* 0x000000160f0f7210 */ /* 0x000fe40007ffe0ff */
[-C--:B------:R-:W-:Y:S02]  /*21c0*/  IADD3 R19, P3, P4, R19, R2.reuse, R10 ;  /* 0x0000000213137210 */ /* 0x080fe40007c7e00a */
[----:B------:R-:W-:Y:S02]  /*21d0*/  IADD3 R22, P1, P2, R21, R2, R6 ;  /* 0x0000000215167210 */ /* 0x000fe40007a3e006 */
[----:B------:R-:W-:-:S02]  /*21e0*/  IADD3.X R10, PT, PT, RZ, RZ, RZ, P5, P6 ;  /* 0x000000ffff0a7210 */ /* 0x000fc40002fec4ff */
[----:B------:R-:W-:Y:S02]  /*21f0*/  LOP3.LUT R9, R16, 0xffff, RZ, 0xc0, !PT ;  /* 0x0000ffff10097812 */ /* 0x000fe400078ec0ff */
[----:B------:R-:W-:Y:S02]  /*2200*/  LOP3.LUT R20, R20, 0xffff, RZ, 0xc0, !PT ;  /* 0x0000ffff14147812 */ /* 0x000fe400078ec0ff */
[----:B-1----:R-:W-:Y:S02]  /*2210*/  LEA R6, P5, R23, UR8, 0x2 ;  /* 0x0000000817067c11 */ /* 0x002fe4000f8a10ff */
[----:B------:R-:W-:Y:S02]  /*2220*/  LOP3.LUT R8, R7, 0xffff, RZ, 0xc0, !PT ;  /* 0x0000ffff07087812 */ /* 0x000fe400078ec0ff */
[----:B------:R-:W-:Y:S02]  /*2230*/  IADD3.X R16, PT, PT, RZ, RZ, RZ, P3, P4 ;  /* 0x000000ffff107210 */ /* 0x000fe40001fe84ff */
[----:B------:R-:W-:-:S02]  /*2240*/  IADD3 R21, P3, P4, R9, R2, R20 ;  /* 0x0000000209157210 */ /* 0x000fc40007c7e014 */
[----:B------:R-:W-:Y:S02]  /*2250*/  LEA.HI.X R7, R23, UR9, R10, 0x2, P5 ;  /* 0x0000000917077c11 */ /* 0x000fe4000a8f140a */
[----:B------:R-:W-:Y:S02]  /*2260*/  IADD3.X R9, PT, PT, RZ, RZ, RZ, P1, P2 ;  /* 0x000000ffff097210 */ /* 0x000fe40000fe44ff */
[----:B------:R-:W-:Y:S01]  /*2270*/  IADD3 R18, P5, P6, R5, R2, R8 ;  /* 0x0000000205127210 */ /* 0x000fe20007ebe008 */
[----:B------:R-:W-:Y:S01]  /*2280*/  IMAD R5, R11, 0x50, RZ ;  /* 0x000000500b057824 */ /* 0x000fe200078e02ff */
[----:B------:R-:W-:Y:S01]  /*2290*/  LEA R10, P1, R22, UR8, 0x2 ;  /* 0x00000008160a7c11 */ /* 0x000fe2000f8210ff */
[----:B------:R-:W2:Y:S01]  /*22a0*/  LDG.E.CONSTANT R6, desc[UR10][R6.64] ;  /* 0x0000000a06067981 */ /* 0x000ea2000c1e9900 */
[----:B------:R-:W-:Y:S02]  /*22b0*/  LEA R8, P2, R19, UR8, 0x2 ;  /* 0x0000000813087c11 */ /* 0x000fe4000f8410ff */
[----:B------:R-:W-:-:S02]  /*22c0*/  LOP3.LUT R17, R17, 0xffff, RZ, 0xc0, !PT ;  /* 0x0000ffff11117812 */ /* 0x000fc400078ec0ff */
[----:B------:R-:W-:Y:S02]  /*22d0*/  LOP3.LUT R14, R14, 0xffff, RZ, 0xc0, !PT ;  /* 0x0000ffff0e0e7812 */ /* 0x000fe400078ec0ff */
[----:B------:R-:W-:Y:S02]  /*22e0*/  PRMT R26, R26, 0x7710, RZ ;  /* 0x000077101a1a7816 */ /* 0x000fe400000000ff */
[----:B------:R-:W-:Y:S02]  /*22f0*/  LEA.HI.X R11, R22, UR9, R9, 0x2, P1 ;  /* 0x00000009160b7c11 */ /* 0x000fe400088f1409 */
[----:B------:R-:W-:Y:S02]  /*2300*/  LEA.HI.X R9, R19, UR9, R16, 0x2, P2 ;  /* 0x0000000913097c11 */ /* 0x000fe400090f1410 */
[----:B------:R-:W-:Y:S01]  /*2310*/  IADD3 R19, P1, P2, R17, R2, R14 ;  /* 0x0000000211137210 */ /* 0x000fe20007a3e00e */
[----:B------:R-:W-:Y:S01]  /*2320*/  IMAD R14, R12, 0x50, RZ ;  /* 0x000000500c0e7824 */ /* 0x000fe200078e02ff */
[----:B------:R-:W-:Y:S01]  /*2330*/  IADD3 R13, PT, PT, R13, R26, RZ ;  /* 0x0000001a0d0d7210 */ /* 0x000fe20007ffe0ff */
[----:B------:R-:W3:Y:S01]  /*2340*/  LDG.E.CONSTANT R10, desc[UR10][R10.64] ;  /* 0x0000000a0a0a7981 */ /* 0x000ee2000c1e9900 */
[----:B------:R-:W-:-:S02]  /*2350*/  IADD3.X R23, PT, PT, RZ, RZ, RZ, P5, P6 ;  /* 0x000000ffff177210 */ /* 0x000fc40002fec4ff */
[----:B------:R-:W-:Y:S01]  /*2360*/  LEA R12, P5, R18, UR8, 0x2 ;  /* 0x00000008120c7c11 */ /* 0x000fe2000f8a10ff */
[----:B------:R-:W4:Y:S01]  /*2370*/  LDG.E.CONSTANT R8, desc[UR10][R8.64] ;  /* 0x0000000a08087981 */ /* 0x000f22000c1e9900 */
[----:B------:R-:W-:Y:S02]  /*2380*/  LOP3.LUT R5, R5, 0xffff, RZ, 0xc0, !PT ;  /* 0x0000ffff05057812 */ /* 0x000fe400078ec0ff */
[----:B------:R-:W-:Y:S02]  /*2390*/  LOP3.LUT R16, R13, 0xffff, RZ, 0xc0, !PT ;  /* 0x0000ffff0d107812 */ /* 0x000fe400078ec0ff */
[----:B------:R-:W-:Y:S02]  /*23a0*/  LOP3.LUT R17, R14, 0xffff, RZ, 0xc0, !PT ;  /* 0x0000ffff0e117812 */ /* 0x000fe400078ec0ff */
[----:B------:R-:W-:Y:S02]  /*23b0*/  LOP3.LUT R15, R15, 0xffff, RZ, 0xc0, !PT ;  /* 0x0000ffff0f0f7812 */ /* 0x000fe400078ec0ff */
[----:B------:R-:W-:-:S02]  /*23c0*/  LEA.HI.X R13, R18, UR9, R23, 0x2, P5 ;  /* 0x00000009120d7c11 */ /* 0x000fc4000a8f1417 */
[----:B------:R-:W-:Y:S02]  /*23d0*/  IADD3.X R28, PT, PT, RZ, RZ, RZ, P3, P4 ;  /* 0x000000ffff1c7210 */ /* 0x000fe40001fe84ff */
[-C--:B------:R-:W-:Y:S01]  /*23e0*/  IADD3 R5, P5, P6, R5, R2.reuse, R16 ;  /* 0x0000000205057210 */ /* 0x080fe20007ebe010 */
[----:B------:R-:W5:Y:S01]  /*23f0*/  LDG.E.CONSTANT R12, desc[UR10][R12.64] ;  /* 0x0000000a0c0c7981 */ /* 0x000f62000c1e9900 */
[----:B------:R-:W-:Y:S02]  /*2400*/  IADD3 R15, P4, P3, R17, R2, R15 ;  /* 0x00000002110f7210 */ /* 0x000fe40007b9e00f */
[----:B------:R-:W-:Y:S02]  /*2410*/  IADD3.X R26, PT, PT, RZ, RZ, RZ, P1, P2 ;  /* 0x000000ffff1a7210 */ /* 0x000fe40000fe44ff */
[----:B------:R-:W-:Y:S02]  /*2420*/  LEA R16, P1, R21, UR8, 0x2 ;  /* 0x0000000815107c11 */ /* 0x000fe4000f8210ff */
[----:B------:R-:W-:-:S02]  /*2430*/  IADD3.X R24, PT, PT, RZ, RZ, RZ, P5, P6 ;  /* 0x000000ffff187210 */ /* 0x000fc40002fec4ff */
[----:B------:R-:W-:Y:S02]  /*2440*/  IADD3.X R22, PT, PT, RZ, RZ, RZ, P4, P3 ;  /* 0x000000ffff167210 */ /* 0x000fe400027e64ff */
[----:B------:R-:W-:Y:S02]  /*2450*/  LEA R18, P2, R19, UR8, 0x2 ;  /* 0x0000000813127c11 */ /* 0x000fe4000f8410ff */
[----:B------:R-:W-:Y:S02]  /*2460*/  LEA R20, P5, R5, UR8, 0x2 ;  /* 0x0000000805147c11 */ /* 0x000fe4000f8a10ff */
[----:B------:R-:W-:Y:S02]  /*2470*/  LEA R14, P3, R15, UR8, 0x2 ;  /* 0x000000080f0e7c11 */ /* 0x000fe4000f8610ff */
[----:B------:R-:W-:Y:S02]  /*2480*/  LEA.HI.X R17, R21, UR9, R28, 0x2, P1 ;  /* 0x0000000915117c11 */ /* 0x000fe400088f141c */
[----:B------:R-:W-:-:S02]  /*2490*/  LEA.HI.X R19, R19, UR9, R26, 0x2, P2 ;  /* 0x0000000913137c11 */ /* 0x000fc400090f141a */
[----:B------:R-:W-:Y:S01]  /*24a0*/  LEA.HI.X R21, R5, UR9, R24, 0x2, P5 ;  /* 0x0000000905157c11 */ /* 0x000fe2000a8f1418 */
[----:B------:R-:W5:Y:S01]  /*24b0*/  LDG.E.CONSTANT R16, desc[UR10][R16.64] ;  /* 0x0000000a10107981 */ /* 0x000f62000c1e9900 */
[----:B------:R-:W-:-:S03]  /*24c0*/  LEA.HI.X R15, R15, UR9, R22, 0x2, P3 ;  /* 0x000000090f0f7c11 */ /* 0x000fc600098f1416 */
[----:B------:R-:W5:Y:S04]  /*24d0*/  LDG.E.CONSTANT R18, desc[UR10][R18.64] ;  /* 0x0000000a12127981 */ /* 0x000f68000c1e9900 */
[----:B------:R-:W5:Y:S04]  /*24e0*/  LDG.E.CONSTANT R20, desc[UR10][R20.64] ;  /* 0x0000000a14147981 */ /* 0x000f68000c1e9900 */
[----:B------:R-:W5:Y:S01]  /*24f0*/  LDG.E.CONSTANT R14, desc[UR10][R14.64] ;  /* 0x0000000a0e0e7981 */ /* 0x000f62000c1e9900 */
[----:B------:R-:W-:Y:S02]  /*2500*/  LEA R5, R4, UR4, 0x2 ;  /* 0x0000000404057c11 */ /* 0x000fe4000f8e10ff */
[----:B------:R-:W-:-:S04]  /*2510*/  IADD3 R3, PT, PT, R3, 0x8, RZ ;  /* 0x0000000803037810 */ /* 0x000fc80007ffe0ff */
[----:B------:R-:W-:Y:S01]  /*2520*/  ISETP.NE.AND P1, PT, R3, 0x500, PT ;  /* 0x000005000300780c */ /* 0x000fe20003f25270 */
[----:B--2---:R2:W-:Y:S04]  /*2530*/  STS [R5+0x8], R6 ;  /* 0x0000080605007388 */ /* 0x0045e80000000800 */
[----:B---3--:R2:W-:Y:S04]  /*2540*/  STS [R5], R10 ;  /* 0x0000000a05007388 */ /* 0x0085e80000000800 */
[----:B----4-:R2:W-:Y:S04]  /*2550*/  STS [R5+0x10], R8 ;  /* 0x0000100805007388 */ /* 0x0105e80000000800 */
[----:B-----5:R2:W-:Y:S04]  /*2560*/  STS [R5+0x18], R12 ;  /* 0x0000180c05007388 */ /* 0x0205e80000000800 */
[----:B------:R2:W-:Y:S04]  /*2570*/  STS [R5+0x20], R16 ;  /* 0x0000201005007388 */ /* 0x0005e80000000800 */
[----:B------:R2:W-:Y:S04]  /*2580*/  STS [R5+0x28], R18 ;  /* 0x0000281205007388 */ /* 0x0005e80000000800 */
[----:B------:R2:W-:Y:S04]  /*2590*/  STS [R5+0x30], R20 ;  /* 0x0000301405007388 */ /* 0x0005e80000000800 */
[----:B------:R2:W-:Y:S01]  /*25a0*/  STS [R5+0x38], R14 ;  /* 0x0000380e05007388 */ /* 0x0005e20000000800 */
[----:B------:R-:W-:Y:S05]  /*25b0*/  @P1 BRA `(.L_x_1) ;  /* 0xfffffff400a41947 */ /* 0x000fea000383ffff */
[----:B------:R-:W-:Y:S01]  /*25c0*/  BAR.SYNC.DEFER_BLOCKING 0x0 ;  /* 0x0000000000007b1d */ /* 0x000fe20000010000 */
[----:B------:R-:W-:-:S05]  /*25d0*/  UIADD3 UR6, UPT, UPT, UR6, 0x20, URZ ;  /* 0x0000002006067890 */ /* 0x000fca000fffe0ff */
[----:B------:R-:W-:-:S07]  /*25e0*/  UMOV UR4, URZ ;  /* 0x000000ff00047c82 */ /* 0x000fce0008000000 */
.L_x_3:
[----:B------:R-:W3:Y:S04]  /*25f0*/  LDL.128 R36, [UR6+-0x20] ;  /* 0xffffe006ff247983 */ /* 0x000ee80008100c00 */
[----:B------:R-:W4:Y:S04]  /*2600*/  LDL.128 R32, [UR6+-0x10] ;  /* 0xfffff006ff207983 */ /* 0x000f280008100c00 */
[----:B------:R-:W5:Y:S04]  /*2610*/  LDL.128 R28, [UR6] ;  /* 0x00000006ff1c7983 */ /* 0x000f680008100c00 */
[----:B-1----:R-:W5:Y:S04]  /*2620*/  LDL.128 R48, [UR6+0x10] ;  /* 0x00001006ff307983 */ /* 0x002f680008100c00 */
[----:B------:R-:W5:Y:S01]  /*2630*/  LDL.128 R44, [UR6+0x20] ;  /* 0x00002006ff2c7983 */ /* 0x000f620008100c00 */
[----:B------:R-:W0:Y:S01]  /*2640*/  S2UR UR8, SR_CgaCtaId ;  /* 0x00000000000879c3 */ /* 0x000e220000008800 */
[----:B------:R-:W-:Y:S01]  /*2650*/  MOV R3, UR4 ;  /* 0x0000000400037c02 */ /* 0x000fe20008000f00 */
[----:B------:R-:W-:Y:S01]  /*2660*/  UMOV UR5, 0x400 ;  /* 0x0000040000057882 */ /* 0x000fe20000000000 */
[----:B------:R-:W1:Y:S01]  /*2670*/  S2R R40, SR_TID.X ;  /* 0x0000000000287919 */ /* 0x000e620000002100 */
[----:B------:R-:W-:-:S02]  /*2680*/  UIADD3 UR7, UPT, UPT, UR5, 0x4900, URZ ;  /* 0x0000490005077890 */ /* 0x000fc4000fffe0ff */
[----:B0-----:R-:W-:Y:S02]  /*2690*/  ULEA UR5, UR8, UR5, 0x18 ;  /* 0x0000000508057291 */ /* 0x001fe4000f8ec0ff */
[----:B------:R-:W-:Y:S02]  /*26a0*/  ULEA UR7, UR8, UR7, 0x18 ;  /* 0x0000000708077291 */ /* 0x000fe4000f8ec0ff */
[----:B------:R-:W-:Y:S02]  /*26b0*/  ULEA UR5, UR4, UR5, 0x3 ;  /* 0x0000000504057291 */ /* 0x000fe4000f8e18ff */
[----:B------:R-:W-:Y:S02]  /*26c0*/  UIADD3 UR4, UPT, UPT, UR4, 0x1, URZ ;  /* 0x0000000104047890 */ /* 0x000fe4000fffe0ff */
[----:B------:R-:W-:Y:S02]  /*26d0*/  UIADD3 UR8, UPT, UPT, UR6, 0x50, URZ ;  /* 0x0000005006087890 */ /* 0x000fe4000fffe0ff */
[----:B------:R-:W-:Y:S01]  /*26e0*/  UISETP.NE.AND UP1, UPT, UR4, 0x20, UPT ;  /* 0x000000200400788c */ /* 0x000fe2000bf25270 */
[----:B-1----:R-:W-:-:S02]  /*26f0*/  LEA R40, R3, R40, 0x2 ;  /* 0x0000002803287211 */ /* 0x002fc400078e10ff */
[----:B------:R-:W-:Y:S01]  /*2700*/  LDS.64 R2, [UR5] ;  /* 0x00000005ff027984 */ /* 0x000fe20008000a00 */
[----:B------:R-:W-:Y:S02]  /*2710*/  UIADD3 UR5, UPT, UPT, UR5, 0x104, URZ ;  /* 0x0000010405057890 */ /* 0x000fe4000fffe0ff */
[----:B------:R-:W-:-:S05]  /*2720*/  IMAD R40, R40, 0x14, RZ ;  /* 0x0000001428287824 */ /* 0x000fca00078e02ff */
[----:B------:R-:W-:Y:S01]  /*2730*/  LEA R40, R40, UR7, 0x2 ;  /* 0x0000000728287c11 */ /* 0x000fe2000f8e10ff */
[----:B------:R-:W-:-:S04]  /*2740*/  UMOV UR7, 0x104 ;  /* 0x0000010400077882 */ /* 0x000fc80000000000 */
[----:B--2---:R-:W3:Y:S04]  /*2750*/  LDS.128 R4, [R40] ;  /* 0x0000000028047984 */ /* 0x004ee80000000c00 */
[----:B------:R-:W4:Y:S04]  /*2760*/  LDS.128 R8, [R40+0x10] ;  /* 0x0000100028087984 */ /* 0x000f280000000c00 */
[----:B------:R-:W0:Y:S04]  /*2770*/  LDS.128 R12, [R40+0xa0] ;  /* 0x0000a000280c7984 */ /* 0x000e280000000c00 */
[----:B------:R-:W1:Y:S04]  /*2780*/  LDS.128 R16, [R40+0xb0] ;  /* 0x0000b00028107984 */ /* 0x000e680000000c00 */
[----:B------:R-:W5:Y:S04]  /*2790*/  LDS.128 R20, [R40+0x20] ;  /* 0x0000200028147984 */ /* 0x000f680000000c00 */
[----:B------:R-:W2:Y:S01]  /*27a0*/  LDS.128 R24, [R40+0xc0] ;  /* 0x0000c00028187984 */ /* 0x000ea20000000c00 */
[-C--:B---3--:R-:W-:Y:S01]  /*27b0*/  FFMA R43, R4, R2.reuse, R36 ;  /* 0x00000002042b7223 */ /* 0x088fe20000000024 */
[-C--:B------:R-:W-:Y:S01]  /*27c0*/  FFMA R37, R5, R2.reuse, R37 ;  /* 0x0000000205257223 */ /* 0x080fe20000000025 */
[-C--:B------:R-:W-:Y:S01]  /*27d0*/  FFMA R38, R6, R2.reuse, R38 ;  /* 0x0000000206267223 */ /* 0x080fe20000000026 */
[-C--:B------:R-:W-:Y:S01]  /*27e0*/  FFMA R39, R7, R2.reuse, R39 ;  /* 0x0000000207277223 */ /* 0x080fe20000000027 */
[-C--:B----4-:R-:W-:Y:S01]  /*27f0*/  FFMA R36, R8, R2.reuse, R32 ;  /* 0x0000000208247223 */ /* 0x090fe20000000020 */
[-C--:B------:R-:W-:Y:S01]  /*2800*/  FFMA R0, R9, R2.reuse, R33 ;  /* 0x0000000209007223 */ /* 0x080fe20000000021 */
[-C--:B------:R-:W-:Y:S01]  /*2810*/  FFMA R41, R10, R2.reuse, R34 ;  /* 0x000000020a297223 */ /* 0x080fe20000000022 */
[-C--:B------:R-:W-:Y:S01]  /*2820*/  FFMA R42, R11, R2.reuse, R35 ;  /* 0x000000020b2a7223 */ /* 0x080fe20000000023 */
[-C--:B0-----:R-:W-:Y:S01]  /*2830*/  FFMA R32, R12, R3.reuse, R43 ;  /* 0x000000030c207223 */ /* 0x081fe2000000002b */
[-C--:B------:R-:W-:Y:S01]  /*2840*/  FFMA R33, R13, R3.reuse, R37 ;  /* 0x000000030d217223 */ /* 0x080fe20000000025 */
[-C--:B------:R-:W-:Y:S01]  /*2850*/  FFMA R34, R14, R3.reuse, R38 ;  /* 0x000000030e227223 */ /* 0x080fe20000000026 */
[-C--:B------:R-:W-:Y:S01]  /*2860*/  FFMA R35, R15, R3.reuse, R39 ;  /* 0x000000030f237223 */ /* 0x080fe20000000027 */
[-C--:B-1----:R-:W-:Y:S01]  /*2870*/  FFMA R37, R17, R3.reuse, R0 ;  /* 0x0000000311257223 */ /* 0x082fe20000000000 */
[-C--:B------:R-:W-:Y:S01]  /*2880*/  FFMA R38, R18, R3.reuse, R41 ;  /* 0x0000000312267223 */ /* 0x080fe20000000029 */
[-C--:B------:R-:W-:Y:S01]  /*2890*/  FFMA R39, R19, R3.reuse, R42 ;  /* 0x0000000313277223 */ /* 0x080fe2000000002a */
[-C--:B------:R-:W-:Y:S01]  /*28a0*/  FFMA R36, R16, R3.reuse, R36 ;  /* 0x0000000310247223 */ /* 0x080fe20000000024 */
[-C--:B-----5:R-:W-:Y:S01]  /*28b0*/  FFMA R41, R20, R2.reuse, R28 ;  /* 0x0000000214297223 */ /* 0x0a0fe2000000001c */
[-C--:B------:R-:W-:Y:S01]  /*28c0*/  FFMA R0, R21, R2.reuse, R29 ;  /* 0x0000000215007223 */ /* 0x080fe2000000001d */
[-C--:B------:R-:W-:Y:S01]  /*28d0*/  FFMA R43, R22, R2.reuse, R30 ;  /* 0x00000002162b7223 */ /* 0x080fe2000000001e */
[----:B------:R-:W-:Y:S01]  /*28e0*/  FFMA R42, R23, R2, R31 ;  /* 0x00000002172a7223 */ /* 0x000fe2000000001f */
[----:B------:R-:W-:Y:S01]  /*28f0*/  STL.128 [UR6+-0x20], R32 ;  /* 0xffffe020ff007987 */ /* 0x000fe20008100c06 */
[-C--:B--2---:R-:W-:Y:S01]  /*2900*/  FFMA R52, R24, R3.reuse, R41 ;  /* 0x0000000318347223 */ /* 0x084fe20000000029 */
[-C--:B------:R-:W-:Y:S01]  /*2910*/  FFMA R54, R26, R3.reuse, R43 ;  /* 0x000000031a367223 */ /* 0x080fe2000000002b */
[-C--:B------:R-:W-:Y:S01]  /*2920*/  FFMA R55, R27, R3.reuse, R42 ;  /* 0x000000031b377223 */ /* 0x080fe2000000002a */
[----:B------:R-:W0:Y:S01]  /*2930*/  LDS.128 R28, [R40+0x30] ;  /* 0x00003000281c7984 */ /* 0x000e220000000c00 */
[----:B------:R-:W-:-:S03]  /*2940*/  FFMA R53, R25, R3, R0 ;  /* 0x0000000319357223 */ /* 0x000fc60000000000 */
[----:B------:R-:W1:Y:S04]  /*2950*/  LDS.128 R32, [R40+0x40] ;  /* 0x0000400028207984 */ /* 0x000e680000000c00 */
[----:B------:R-:W-:Y:S04]  /*2960*/  STL.128 [UR6+-0x10], R36 ;  /* 0xfffff024ff007987 */ /* 0x000fe80008100c06 */
[----:B------:R-:W2:Y:S04]  /*2970*/  LDS.128 R36, [R40+0xd0] ;  /* 0x0000d00028247984 */ /* 0x000ea80000000c00 */
[----:B------:R-:W3:Y:S04]  /*2980*/  LDS.128 R40, [R40+0xe0] ;  /* 0x0000e00028287984 */ /* 0x000ee80000000c00 */
[----:B------:R0:W-:Y:S02]  /*2990*/  STL.128 [UR6], R52 ;  /* 0x00000034ff007987 */ /* 0x0001e40008100c06 */
[-C--:B0-----:R-:W-:Y:S01]  /*29a0*/  FFMA R53, R28, R2.reuse, R48 ;  /* 0x000000021c357223 */ /* 0x081fe20000000030 */
[-C--:B------:R-:W-:Y:S01]  /*29b0*/  FFMA R52, R29, R2.reuse, R49 ;  /* 0x000000021d347223 */ /* 0x080fe20000000031 */
[-C--:B------:R-:W-:Y:S01]  /*29c0*/  FFMA R0, R30, R2.reuse, R50 ;  /* 0x000000021e007223 */ /* 0x080fe20000000032 */
[-C--:B------:R-:W-:Y:S01]  /*29d0*/  FFMA R51, R31, R2.reuse, R51 ;  /* 0x000000021f337223 */ /* 0x080fe20000000033 */
[-C--:B-1----:R-:W-:Y:S01]  /*29e0*/  FFMA R48, R32, R2.reuse, R44 ;  /* 0x0000000220307223 */ /* 0x082fe2000000002c */
[-C--:B------:R-:W-:Y:S01]  /*29f0*/  FFMA R49, R33, R2.reuse, R45 ;  /* 0x0000000221317223 */ /* 0x080fe2000000002d */
[-C--:B------:R-:W-:Y:S01]  /*2a00*/  FFMA R50, R34, R2.reuse, R46 ;  /* 0x0000000222327223 */ /* 0x080fe2000000002e */
[----:B------:R-:W-:Y:S01]  /*2a10*/  FFMA R2, R35, R2, R47 ;  /* 0x0000000223027223 */ /* 0x000fe2000000002f */
[-C--:B--2---:R-:W-:Y:S01]  /*2a20*/  FFMA R47, R39, R3.reuse, R51 ;  /* 0x00000003272f7223 */ /* 0x084fe20000000033 */
[-C--:B------:R-:W-:Y:S01]  /*2a30*/  FFMA R44, R36, R3.reuse, R53 ;  /* 0x00000003242c7223 */ /* 0x080fe20000000035 */
[-C--:B------:R-:W-:Y:S01]  /*2a40*/  FFMA R45, R37, R3.reuse, R52 ;  /* 0x00000003252d7223 */ /* 0x080fe20000000034 */
[-C--:B------:R-:W-:Y:S01]  /*2a50*/  FFMA R46, R38, R3.reuse, R0 ;  /* 0x00000003262e7223 */ /* 0x080fe20000000000 */
[-C--:B---3--:R-:W-:Y:S01]  /*2a60*/  FFMA R48, R40, R3.reuse, R48 ;  /* 0x0000000328307223 */ /* 0x088fe20000000030 */
[-C--:B------:R-:W-:Y:S01]  /*2a70*/  FFMA R49, R41, R3.reuse, R49 ;  /* 0x0000000329317223 */ /* 0x080fe20000000031 */
[-C--:B------:R-:W-:Y:S01]  /*2a80*/  FFMA R50, R42, R3.reuse, R50 ;  /* 0x000000032a327223 */ /* 0x080fe20000000032 */
[----:B------:R-:W-:Y:S01]  /*2a90*/  FFMA R51, R43, R3, R2 ;  /* 0x000000032b337223 */ /* 0x000fe20000000002 */
[----:B------:R0:W-:Y:S04]  /*2aa0*/  STL.128 [UR6+0x10], R44 ;  /* 0x0000102cff007987 */ /* 0x0001e80008100c06 */
[----:B------:R0:W-:Y:S02]  /*2ab0*/  STL.128 [UR6+0x20], R48 ;  /* 0x00002030ff007987 */ /* 0x0001e40008100c06 */
.L_x_2:
[----:B01----:R-:W2:Y:S04]  /*2ac0*/  LDL.128 R44, [UR8+-0x20] ;  /* 0xffffe008ff2c7983 */ /* 0x003ea80008100c00 */
[----:B------:R-:W3:Y:S04]  /*2ad0*/  LDL.128 R48, [UR8+-0x10] ;  /* 0xfffff008ff307983 */ /* 0x000ee80008100c00 */
[----:B------:R-:W2:Y:S04]  /*2ae0*/  LDS R2, [UR5+-0x4] ;  /* 0xfffffc05ff027984 */ /* 0x000ea80008000800 */
[----:B------:R-:W0:Y:S04]  /*2af0*/  LDS R0, [UR5] ;  /* 0x00000005ff007984 */ /* 0x000e280008000800 */
[----:B------:R-:W-:Y:S01]  /*2b00*/  LDS R55, [UR5+0x100] ;  /* 0x00010005ff377984 */ /* 0x000fe20008000800 */
[-C--:B--2---:R-:W-:Y:S01]  /*2b10*/  FFMA R3, R4, R2.reuse, R44 ;  /* 0x0000000204037223 */ /* 0x084fe2000000002c */
[-C--:B------:R-:W-:Y:S01]  /*2b20*/  FFMA R52, R5, R2.reuse, R45 ;  /* 0x0000000205347223 */ /* 0x080fe2000000002d */
[-C--:B------:R-:W-:Y:S01]  /*2b30*/  FFMA R53, R6, R2.reuse, R46 ;  /* 0x0000000206357223 */ /* 0x080fe2000000002e */
[----:B------:R-:W-:Y:S01]  /*2b40*/  FFMA R54, R7, R2, R47 ;  /* 0x0000000207367223 */ /* 0x000fe2000000002f */
[-C--:B0-----:R-:W-:Y:S01]  /*2b50*/  FFMA R44, R12, R0.reuse, R3 ;  /* 0x000000000c2c7223 */ /* 0x081fe20000000003 */
[-C--:B------:R-:W-:Y:S01]  /*2b60*/  FFMA R45, R13, R0.reuse, R52 ;  /* 0x000000000d2d7223 */ /* 0x080fe20000000034 */
[-C--:B------:R-:W-:Y:S01]  /*2b70*/  FFMA R46, R14, R0.reuse, R53 ;  /* 0x000000000e2e7223 */ /* 0x080fe20000000035 */
[----:B------:R-:W-:-:S05]  /*2b80*/  FFMA R47, R15, R0, R54 ;  /* 0x000000000f2f7223 */ /* 0x000fca0000000036 */
[----:B------:R0:W-:Y:S04]  /*2b90*/  STL.128 [UR8+-0x20], R44 ;  /* 0xffffe02cff007987 */ /* 0x0001e80008100c08 */
[----:B0-----:R-:W2:Y:S01]  /*2ba0*/  LDL.128 R44, [UR8] ;  /* 0x00000008ff2c7983 */ /* 0x001ea20008100c00 */
[-C--:B---3--:R-:W-:Y:S01]  /*2bb0*/  FFMA R3, R8, R2.reuse, R48 ;  /* 0x0000000208037223 */ /* 0x088fe20000000030 */
[-C--:B------:R-:W-:Y:S01]  /*2bc0*/  FFMA R52, R9, R2.reuse, R49 ;  /* 0x0000000209347223 */ /* 0x080fe20000000031 */
[-C--:B------:R-:W-:Y:S01]  /*2bd0*/  FFMA R53, R10, R2.reuse, R50 ;  /* 0x000000020a357223 */ /* 0x080fe20000000032 */
[----:B------:R-:W-:Y:S01]  /*2be0*/  FFMA R54, R11, R2, R51 ;  /* 0x000000020b367223 */ /* 0x000fe20000000033 */
[-C--:B------:R-:W-:Y:S01]  /*2bf0*/  FFMA R48, R16, R0.reuse, R3 ;  /* 0x0000000010307223 */ /* 0x080fe20000000003 */
[-C--:B------:R-:W-:Y:S01]  /*2c00*/  FFMA R49, R17, R0.reuse, R52 ;  /* 0x0000000011317223 */ /* 0x080fe20000000034 */
[-C--:B------:R-:W-:Y:S01]  /*2c10*/  FFMA R50, R18, R0.reuse, R53 ;  /* 0x0000000012327223 */ /* 0x080fe20000000035 */
[----:B------:R-:W-:-:S05]  /*2c20*/  FFMA R51, R19, R0, R54 ;  /* 0x0000000013337223 */ /* 0x000fca0000000036 */
[----:B------:R0:W-:Y:S04]  /*2c30*/  STL.128 [UR8+-0x10], R48 ;  /* 0xfffff030ff007987 */ /* 0x0001e80008100c08 */
[----:B0-----:R-:W3:Y:S01]  /*2c40*/  LDL.128 R48, [UR8+0x10] ;  /* 0x00001008ff307983 */ /* 0x001ee20008100c00 */
[-C--:B--2---:R-:W-:Y:S01]  /*2c50*/  FFMA R3, R20, R2.reuse, R44 ;  /* 0x0000000214037223 */ /* 0x084fe2000000002c */
[-C--:B------:R-:W-:Y:S01]  /*2c60*/  FFMA R52, R21, R2.reuse, R45 ;  /* 0x0000000215347223 */ /* 0x080fe2000000002d */
[-C--:B------:R-:W-:Y:S01]  /*2c70*/  FFMA R53, R22, R2.reuse, R46 ;  /* 0x0000000216357223 */ /* 0x080fe2000000002e */
[----:B------:R-:W-:Y:S01]  /*2c80*/  FFMA R54, R23, R2, R47 ;  /* 0x0000000217367223 */ /* 0x000fe2000000002f */
[-C--:B------:R-:W-:Y:S01]  /*2c90*/  FFMA R44, R24, R0.reuse, R3 ;  /* 0x00000000182c7223 */ /* 0x080fe20000000003 */
[-C--:B------:R-:W-:Y:S01]  /*2ca0*/  FFMA R45, R25, R0.reuse, R52 ;  /* 0x00000000192d7223 */ /* 0x080fe20000000034 */
[-C--:B------:R-:W-:Y:S01]  /*2cb0*/  FFMA R46, R26, R0.reuse, R53 ;  /* 0x000000001a2e7223 */ /* 0x080fe20000000035 */
[----:B------:R-:W-:-:S05]  /*2cc0*/  FFMA R47, R27, R0, R54 ;  /* 0x000000001b2f7223 */ /* 0x000fca0000000036 */
[----:B------:R0:W-:Y:S04]  /*2cd0*/  STL.128 [UR8], R44 ;  /* 0x0000002cff007987 */ /* 0x0001e80008100c08 */
[----:B0-----:R-:W2:Y:S01]  /*2ce0*/  LDL.128 R44, [UR8+0x20] ;  /* 0x00002008ff2c7983 */ /* 0x001ea20008100c00 */
        /* <DEDUP_REMOVED lines=8> */
[----:B------:R0:W-:Y:S04]  /*2d70*/  STL.128 [UR8+0x10], R48 ;  /* 0x00001030ff007987 */ /* 0x0001e80008100c08 */
        /* <DEDUP_REMOVED lines=8> */
[----:B------:R-:W-:-:S02]  /*2e00*/  FFMA R47, R43, R0, R2 ;  /* 0x000000002b2f7223 */ /* 0x000fc40000000002 */
[----:B------:R-:W3:Y:S04]  /*2e10*/  LDS R0, [UR5+0xfc] ;  /* 0x0000fc05ff007984 */ /* 0x000ee80008000800 */
[----:B------:R0:W-:Y:S04]  /*2e20*/  STL.128 [UR8+0x20], R44 ;  /* 0x0000202cff007987 */ /* 0x0001e80008100c08 */
        /* <DEDUP_REMOVED lines=34> */
[-C--:B------:R-:W-:Y:S01]  /*3050*/  FFMA R52, R31, R0.reuse, R47 ;  /* 0x000000001f347223 */ /* 0x080fe2000000002f */
[-C--:B------:R-:W-:Y:S01]  /*3060*/  FFMA R44, R36, R55.reuse, R3 ;  /* 0x00000037242c7223 */ /* 0x080fe20000000003 */
[-C--:B------:R-:W-:Y:S01]  /*3070*/  FFMA R45, R37, R55.reuse, R2 ;  /* 0x00000037252d7223 */ /* 0x080fe20000000002 */
[-C--:B------:R-:W-:Y:S01]  /*3080*/  FFMA R46, R38, R55.reuse, R53 ;  /* 0x00000037262e7223 */ /* 0x080fe20000000035 */
[----:B------:R-:W-:Y:S01]  /*3090*/  FFMA R47, R39, R55, R52 ;  /* 0x00000037272f7223 */ /* 0x000fe20000000034 */
[----:B------:R-:W0:Y:S04]  /*30a0*/  LDS R2, [UR5+0x1fc] ;  /* 0x0001fc05ff027984 */ /* 0x000e280008000800 */
[----:B------:R1:W-:Y:S04]  /*30b0*/  STL.128 [UR8+0x60], R44 ;  /* 0x0000602cff007987 */ /* 0x0003e80008100c08 */
[----:B-1----:R-:W0:Y:S01]  /*30c0*/  LDL.128 R44, [UR8+0x80] ;  /* 0x00008008ff2c7983 */ /* 0x002e220008100c00 */
[-C--:B---3--:R-:W-:Y:S01]  /*30d0*/  FFMA R52, R32, R0.reuse, R48 ;  /* 0x0000000020347223 */ /* 0x088fe20000000030 */
[-C--:B------:R-:W-:Y:S01]  /*30e0*/  FFMA R53, R33, R0.reuse, R49 ;  /* 0x0000000021357223 */ /* 0x080fe20000000031 */
[-C--:B------:R-:W-:Y:S01]  /*30f0*/  FFMA R54, R34, R0.reuse, R50 ;  /* 0x0000000022367223 */ /* 0x080fe20000000032 */
[----:B------:R-:W-:-:S02]  /*3100*/  FFMA R0, R35, R0, R51 ;  /* 0x0000000023007223 */ /* 0x000fc40000000033 */
[----:B------:R-:W2:Y:S01]  /*3110*/  LDL.128 R48, [UR8+0x90] ;  /* 0x00009008ff307983 */ /* 0x000ea20008100c00 */
[-C--:B------:R-:W-:Y:S01]  /*3120*/  FFMA R52, R40, R55.reuse, R52 ;  /* 0x0000003728347223 */ /* 0x080fe20000000034 */
[-C--:B------:R-:W-:Y:S01]  /*3130*/  FFMA R53, R41, R55.reuse, R53 ;  /* 0x0000003729357223 */ /* 0x080fe20000000035 */
[-C--:B------:R-:W-:Y:S01]  /*3140*/  FFMA R54, R42, R55.reuse, R54 ;  /* 0x000000372a367223 */ /* 0x080fe20000000036 */
[----:B------:R-:W-:Y:S02]  /*3150*/  FFMA R55, R43, R55, R0 ;  /* 0x000000372b377223 */ /* 0x000fe40000000000 */
[----:B------:R-:W1:Y:S04]  /*3160*/  LDS R0, [UR5+0x200] ;  /* 0x00020005ff007984 */ /* 0x000e680008000800 */
[----:B------:R-:W-:Y:S01]  /*3170*/  STL.128 [UR8+0x70], R52 ;  /* 0x00007034ff007987 */ /* 0x000fe20008100c08 */
[-C--:B0-----:R-:W-:Y:S01]  /*3180*/  FFMA R3, R4, R2.reuse, R44 ;  /* 0x0000000204037223 */ /* 0x081fe2000000002c */
[-C--:B------:R-:W-:Y:S01]  /*3190*/  FFMA R56, R5, R2.reuse, R45 ;  /* 0x0000000205387223 */ /* 0x080fe2000000002d */
[-C--:B------:R-:W-:Y:S01]  /*31a0*/  FFMA R57, R6, R2.reuse, R46 ;  /* 0x0000000206397223 */ /* 0x080fe2000000002e */
[----:B------:R-:W-:Y:S01]  /*31b0*/  FFMA R58, R7, R2, R47 ;  /* 0x00000002073a7223 */ /* 0x000fe2000000002f */
[-C--:B-1----:R-:W-:Y:S01]  /*31c0*/  FFMA R44, R12, R0.reuse, R3 ;  /* 0x000000000c2c7223 */ /* 0x082fe20000000003 */
        /* <DEDUP_REMOVED lines=42> */
[----:B------:R-:W-:-:S02]  /*3470*/  FFMA R47, R43, R0, R2 ;  /* 0x000000002b2f7223 */ /* 0x000fc40000000002 */
[----:B------:R-:W2:Y:S04]  /*3480*/  LDS R2, [UR5+0x2fc] ;  /* 0x0002fc05ff027984 */ /* 0x000ea80008000800 */
[----:B------:R-:W0:Y:S04]  /*3490*/  LDS R0, [UR5+0x300] ;  /* 0x00030005ff007984 */ /* 0x000e280008000800 */
[----:B------:R1:W-:Y:S04]  /*34a0*/  STL.128 [UR8+0xc0], R44 ;  /* 0x0000c02cff007987 */ /* 0x0003e80008100c08 */
[----:B-1----:R-:W3:Y:S01]  /*34b0*/  LDL.128 R44, [UR8+0xe0] ;  /* 0x0000e008ff2c7983 */ /* 0x002ee20008100c00 */
        /* <DEDUP_REMOVED lines=23> */
[----:B------:R-:W-:Y:S02]  /*3630*/  FFMA R50, R23, R2, R51 ;  /* 0x0000000217327223 */ /* 0x000fe40000000033 */
[-C--:B------:R-:W-:Y:S01]  /*3640*/  FFMA R53, R25, R0.reuse, R48 ;  /* 0x0000000019357223 */ /* 0x080fe20000000030 */
[-C--:B------:R-:W-:Y:S01]  /*3650*/  FFMA R54, R26, R0.reuse, R49 ;  /* 0x000000001a367223 */ /* 0x080fe20000000031 */
[----:B------:R-:W-:-:S02]  /*3660*/  FFMA R55, R27, R0, R50 ;  /* 0x000000001b377223 */ /* 0x000fc40000000032 */
[----:B------:R-:W2:Y:S01]  /*3670*/  LDL.128 R48, [UR8+0x110] ;  /* 0x00011008ff307983 */ /* 0x000ea20008100c00 */
[----:B------:R-:W-:-:S04]  /*3680*/  UIADD3 UR7, UPT, UPT, UR7, 0x400, URZ ;  /* 0x0000040007077890 */ /* 0x000fc8000fffe0ff */
[----:B------:R-:W-:Y:S01]  /*3690*/  UISETP.NE.AND UP0, UPT, UR7, 0x4904, UPT ;  /* 0x000049040700788c */ /* 0x000fe2000bf05270 */
[----:B------:R-:W-:Y:S01]  /*36a0*/  FFMA R52, R24, R0, R3 ;  /* 0x0000000018347223 */ /* 0x000fe20000000003 */
[----:B------:R-:W-:-:S04]  /*36b0*/  UIADD3 UR5, UPT, UPT, UR5, 0x400, URZ ;  /* 0x0000040005057890 */ /* 0x000fc8000fffe0ff */
[----:B------:R1:W-:Y:S01]  /*36c0*/  STL.128 [UR8+0xf0], R52 ;  /* 0x0000f034ff007987 */ /* 0x0003e20008100c08 */
        /* <DEDUP_REMOVED lines=8> */
[----:B------:R1:W-:Y:S01]  /*3750*/  STL.128 [UR8+0x100], R44 ;  /* 0x0001002cff007987 */ /* 0x0003e20008100c08 */
        /* <DEDUP_REMOVED lines=9> */
[----:B------:R-:W-:Y:S01]  /*37f0*/  UIADD3 UR8, UPT, UPT, UR8, 0x140, URZ ;  /* 0x0000014008087890 */ /* 0x000fe2000fffe0ff */
[----:B------:R-:W-:Y:S11]  /*3800*/  BRA.U UP0, `(.L_x_2) ;  /* 0xfffffff100ac7547 */ /* 0x000ff6000b83ffff */
[----:B------:R-:W-:Y:S05]  /*3810*/  BRA.U UP1, `(.L_x_3) ;  /* 0xffffffed01747547 */ /* 0x000fea000b83ffff */
[----:B-1----:R-:W0:Y:S01]  /*3820*/  S2R R45, SR_TID.X ;  /* 0x00000000002d7919 */ /* 0x002e220000002100 */
[----:B------:R-:W1:Y:S01]  /*3830*/  LDC.64 R2, c[0x0][0x398] ;  /* 0x0000e600ff027b82 */ /* 0x000e620000000a00 */
[----:B0-----:R-:W-:-:S05]  /*3840*/  IMAD R45, R45, 0x14, RZ ;  /* 0x000000142d2d7824 */ /* 0x001fca00078e02ff */
[C---:B------:R-:W-:Y:S02]  /*3850*/  IADD3 R5, PT, PT, R45.reuse, 0x28, RZ ;  /* 0x000000282d057810 */ /* 0x040fe40007ffe0ff */
[----:B------:R-:W-:-:S05]  /*3860*/  @P0 IADD3 R5, PT, PT, R45, RZ, RZ ;  /* 0x000000ff2d050210 */ /* 0x000fca0007ffe0ff */
[----:B-1----:R-:W-:-:S05]  /*3870*/  IMAD.WIDE.U32 R2, R5, 0x4, R2 ;  /* 0x0000000405027825 */ /* 0x002fca00078e0002 */
[----:B------:R0:W5:Y:S04]  /*3880*/  LDG.E.CONSTANT R25, desc[UR10][R2.64] ;  /* 0x0000000a02197981 */ /* 0x000168000c1e9900 */
        /* <DEDUP_REMOVED lines=18> */
[----:B------:R0:W5:Y:S01]  /*39b0*/  LDG.E.CONSTANT R40, desc[UR10][R2.64+0x4c] ;  /* 0x00004c0a02287981 */ /* 0x000162000c1e9900 */
[----:B------:R-:W-:Y:S01]  /*39c0*/  UMOV UR4, URZ ;  /* 0x000000ff00047c82 */ /* 0x000fe20008000000 */
[----:B------:R-:W1:Y:S02]  /*39d0*/  S2R R4, SR_CTAID.X ;  /* 0x0000000000047919 */ /* 0x000e640000002500 */
[----:B01----:R-:W-:-:S07]  /*39e0*/  IMAD R45, R4, 0x28, R45 ;  /* 0x00000028042d7824 */ /* 0x003fce00078e022d */
.L_x_4:
[----:B-1----:R-:W2:Y:S01]  /*39f0*/  LDL.128 R4, [UR6+-0x20] ;  /* 0xffffe006ff047983 */ /* 0x002ea20008100c00 */
[----:B------:R-:W0:Y:S03]  /*3a00*/  LDC.64 R2, c[0x0][0x390] ;  /* 0x0000e400ff027b82 */ /* 0x000e260000000a00 */
[----:B------:R-:W3:Y:S04]  /*3a10*/  LDL.128 R8, [UR6+-0x10] ;  /* 0xfffff006ff087983 */ /* 0x000ee80008100c00 */
[----:B------:R-:W4:Y:S04]  /*3a20*/  LDL.128 R12, [UR6] ;  /* 0x00000006ff0c7983 */ /* 0x000f280008100c00 */
[----:B------:R-:W4:Y:S04]  /*3a30*/  LDL.128 R16, [UR6+0x10] ;  /* 0x00001006ff107983 */ /* 0x000f280008100c00 */
[----:B------:R-:W4:Y:S01]  /*3a40*/  LDL.128 R20, [UR6+0x20] ;  /* 0x00002006ff147983 */ /* 0x000f220008100c00 */
[----:B------:R-:W-:-:S02]  /*3a50*/  UIADD3 UR4, UPT, UPT, UR4, 0x1, URZ ;  /* 0x0000000104047890 */ /* 0x000fc4000fffe0ff */
[----:B------:R-:W-:Y:S02]  /*3a60*/  UIADD3 UR6, UPT, UPT, UR6, 0x50, URZ ;  /* 0x0000005006067890 */ /* 0x000fe4000fffe0ff */
[----:B------:R-:W-:Y:S01]  /*3a70*/  UISETP.NE.AND UP0, UPT, UR4, 0x49, UPT ;  /* 0x000000490400788c */ /* 0x000fe2000bf05270 */
[C---:B0-----:R-:W-:Y:S01]  /*3a80*/  IMAD.WIDE.U32 R2, R45.reuse, 0x4, R2 ;  /* 0x000000042d027825 */ /* 0x041fe200078e0002 */
[----:B------:R-:W-:-:S03]  /*3a90*/  IADD3 R45, PT, PT, R45, 0x16d0, RZ ;  /* 0x000016d02d2d7810 */ /* 0x000fc60007ffe0ff */
[----:B--2--5:R-:W-:Y:S01]  /*3aa0*/  FADD R4, R25, R4 ;  /* 0x0000000419047221 */ /* 0x024fe20000000000 */
[----:B------:R-:W-:Y:S01]  /*3ab0*/  FADD R42, R0, R5 ;  /* 0x00000005002a7221 */ /* 0x000fe20000000000 */
[----:B------:R-:W-:Y:S01]  /*3ac0*/  FADD R6, R27, R6 ;  /* 0x000000061b067221 */ /* 0x000fe20000000000 */
[----:B---3--:R-:W-:Y:S02]  /*3ad0*/  FADD R8, R29, R8 ;  /* 0x000000081d087221 */ /* 0x008fe40000000000 */
[----:B------:R-:W-:Y:S01]  /*3ae0*/  FMNMX R5, RZ, R4, !PT ;  /* 0x00000004ff057209 */ /* 0x000fe20007800000 */
[----:B------:R-:W-:Y:S01]  /*3af0*/  FADD R4, R24, R7 ;  /* 0x0000000718047221 */ /* 0x000fe20000000000 */
[----:B------:R-:W-:Y:S01]  /*3b00*/  FMNMX R7, RZ, R6, !PT ;  /* 0x00000006ff077209 */ /* 0x000fe20007800000 */
[----:B------:R-:W-:Y:S01]  /*3b10*/  FADD R10, R31, R10 ;  /* 0x0000000a1f0a7221 */ /* 0x000fe20000000000 */
[----:B------:R-:W-:Y:S01]  /*3b20*/  FADD R6, R28, R11 ;  /* 0x0000000b1c067221 */ /* 0x000fe20000000000 */
[----:B----4-:R-:W-:Y:S01]  /*3b30*/  FADD R14, R35, R14 ;  /* 0x0000000e230e7221 */ /* 0x010fe20000000000 */
[----:B------:R-:W-:Y:S01]  /*3b40*/  FMNMX R49, RZ, R4, !PT ;  /* 0x00000004ff317209 */ /* 0x000fe20007800000 */
[----:B------:R-:W-:Y:S01]  /*3b50*/  FADD R4, R26, R9 ;  /* 0x000000091a047221 */ /* 0x000fe20000000000 */
[----:B------:R-:W-:Y:S01]  /*3b60*/  FMNMX R9, RZ, R8, !PT ;  /* 0x00000008ff097209 */ /* 0x000fe20007800000 */
[----:B------:R0:W-:Y:S01]  /*3b70*/  STG.E desc[UR10][R2.64], R5 ;  /* 0x0000000502007986 */ /* 0x0001e2000c10190a */
[----:B------:R-:W-:Y:S01]  /*3b80*/  FMNMX R47, RZ, R42, !PT ;  /* 0x0000002aff2f7209 */ /* 0x000fe20007800000 */
[----:B------:R-:W-:Y:S01]  /*3b90*/  FADD R12, R33, R12 ;  /* 0x0000000c210c7221 */ /* 0x000fe20000000000 */
[----:B------:R-:W-:Y:S01]  /*3ba0*/  FMNMX R11, RZ, R4, !PT ;  /* 0x00000004ff0b7209 */ /* 0x000fe20007800000 */
[----:B------:R1:W-:Y:S01]  /*3bb0*/  STG.E desc[UR10][R2.64+0x8], R7 ;  /* 0x0000080702007986 */ /* 0x0003e2000c10190a */
[----:B------:R-:W-:Y:S01]  /*3bc0*/  FADD R4, R30, R13 ;  /* 0x0000000d1e047221 */ /* 0x000fe20000000000 */
[----:B------:R-:W-:Y:S01]  /*3bd0*/  FADD R15, R32, R15 ;  /* 0x0000000f200f7221 */ /* 0x000fe20000000000 */
[----:B------:R-:W-:Y:S01]  /*3be0*/  FADD R16, R37, R16 ;  /* 0x0000001025107221 */ /* 0x000fe20000000000 */
[----:B------:R2:W-:Y:S01]  /*3bf0*/  STG.E desc[UR10][R2.64+0x10], R9 ;  /* 0x0000100902007986 */ /* 0x0005e2000c10190a */
[----:B------:R-:W-:Y:S01]  /*3c00*/  FADD R17, R34, R17 ;  /* 0x0000001122117221 */ /* 0x000fe20000000000 */
[----:B------:R-:W-:Y:S01]  /*3c10*/  FADD R18, R39, R18 ;  /* 0x0000001227127221 */ /* 0x000fe20000000000 */
[----:B------:R-:W-:Y:S01]  /*3c20*/  FADD R19, R36, R19 ;  /* 0x0000001324137221 */ /* 0x000fe20000000000 */
[----:B0-----:R-:W-:Y:S01]  /*3c30*/  FMNMX R5, RZ, R10, !PT ;  /* 0x0000000aff057209 */ /* 0x001fe20007800000 */
[----:B------:R-:W-:Y:S01]  /*3c40*/  FADD R20, R41, R20 ;  /* 0x0000001429147221 */ /* 0x000fe20000000000 */
[----:B------:R-:W-:Y:S01]  /*3c50*/  FADD R21, R38, R21 ;  /* 0x0000001526157221 */ /* 0x000fe20000000000 */
[----:B------:R-:W-:Y:S01]  /*3c60*/  FADD R22, R43, R22 ;  /* 0x000000162b167221 */ /* 0x000fe20000000000 */
[----:B-1----:R-:W-:Y:S01]  /*3c70*/  FMNMX R7, RZ, R6, !PT ;  /* 0x00000006ff077209 */ /* 0x002fe20007800000 */
[----:B------:R-:W-:Y:S01]  /*3c80*/  FADD R23, R40, R23 ;  /* 0x0000001728177221 */ /* 0x000fe20000000000 */
[----:B------:R0:W-:Y:S01]  /*3c90*/  STG.E desc[UR10][R2.64+0x4], R47 ;  /* 0x0000042f02007986 */ /* 0x0001e2000c10190a */
[----:B------:R-:W-:-:S02]  /*3ca0*/  FMNMX R13, RZ, R12, !PT ;  /* 0x0000000cff0d7209 */ /* 0x000fc40007800000 */
[----:B--2---:R-:W-:Y:S01]  /*3cb0*/  FMNMX R9, RZ, R14, !PT ;  /* 0x0000000eff097209 */ /* 0x004fe20007800000 */
[----:B------:R1:W-:Y:S01]  /*3cc0*/  STG.E desc[UR10][R2.64+0x14], R11 ;  /* 0x0000140b02007986 */ /* 0x0003e2000c10190a */
[----:B------:R-:W-:Y:S02]  /*3cd0*/  FMNMX R15, RZ, R15, !PT ;  /* 0x0000000fff0f7209 */ /* 0x000fe40007800000 */
[----:B------:R-:W-:Y:S01]  /*3ce0*/  FMNMX R17, RZ, R17, !PT ;  /* 0x00000011ff117209 */ /* 0x000fe20007800000 */
[----:B------:R2:W-:Y:S01]  /*3cf0*/  STG.E desc[UR10][R2.64+0x18], R5 ;  /* 0x0000180502007986 */ /* 0x0005e2000c10190a */
[----:B------:R-:W-:Y:S02]  /*3d00*/  FMNMX R19, RZ, R19, !PT ;  /* 0x00000013ff137209 */ /* 0x000fe40007800000 */
[----:B------:R-:W-:Y:S01]  /*3d10*/  FMNMX R21, RZ, R21, !PT ;  /* 0x00000015ff157209 */ /* 0x000fe20007800000 */
[----:B------:R3:W-:Y:S01]  /*3d20*/  STG.E desc[UR10][R2.64+0x1c], R7 ;  /* 0x00001c0702007986 */ /* 0x0007e2000c10190a */
[----:B0-----:R-:W-:-:S02]  /*3d30*/  FMNMX R47, RZ, R4, !PT ;  /* 0x00000004ff2f7209 */ /* 0x001fc40007800000 */
[----:B------:R-:W-:Y:S01]  /*3d40*/  FMNMX R23, RZ, R23, !PT ;  /* 0x00000017ff177209 */ /* 0x000fe20007800000 */
[----:B------:R0:W-:Y:S01]  /*3d50*/  STG.E desc[UR10][R2.64+0x28], R9 ;  /* 0x0000280902007986 */ /* 0x0001e2000c10190a */
[----:B-1----:R-:W-:Y:S02]  /*3d60*/  FMNMX R11, RZ, R22, !PT ;  /* 0x00000016ff0b7209 */ /* 0x002fe40007800000 */
[----:B--2---:R-:W-:Y:S01]  /*3d70*/  FMNMX R5, RZ, R16, !PT ;  /* 0x00000010ff057209 */ /* 0x004fe20007800000 */
[----:B------:R1:W-:Y:S01]  /*3d80*/  STG.E desc[UR10][R2.64+0xc], R49 ;  /* 0x00000c3102007986 */ /* 0x0003e2000c10190a */
[----:B---3--:R-:W-:-:S03]  /*3d90*/  FMNMX R7, RZ, R18, !PT ;  /* 0x00000012ff077209 */ /* 0x008fc60007800000 */
[----:B------:R1:W-:Y:S01]  /*3da0*/  STG.E desc[UR10][R2.64+0x20], R13 ;  /* 0x0000200d02007986 */ /* 0x0003e2000c10190a */
[----:B0-----:R-:W-:-:S03]  /*3db0*/  FMNMX R9, RZ, R20, !PT ;  /* 0x00000014ff097209 */ /* 0x001fc60007800000 */
[----:B------:R1:W-:Y:S04]  /*3dc0*/  STG.E desc[UR10][R2.64+0x24], R47 ;  /* 0x0000242f02007986 */ /* 0x0003e8000c10190a */
        /* <DEDUP_REMOVED lines=8> */
[----:B------:R1:W-:Y:S01]  /*3e50*/  STG.E desc[UR10][R2.64+0x4c], R23 ;  /* 0x00004c1702007986 */ /* 0x0003e2000c10190a */
[----:B------:R-:W-:Y:S05]  /*3e60*/  BRA.U UP0, `(.L_x_4) ;  /* 0xfffffff900e07547 */ /* 0x000fea000b83ffff */
[----:B------:R-:W-:Y:S05]  /*3e70*/  EXIT ;  /* 0x000000000000794d */ /* 0x000fea0003800000 */
.L_x_5:
[----:B------:R-:W-:-:S00]  /*3e80*/  BRA `(.L_x_5) ;  /* 0xfffffffc00fc7947 */ /* 0x000fc0000383ffff */
[----:B------:R-:W-:-:S00]  /*3e90*/  NOP ;  /* 0x0000000000007918 */ /* 0x000fc00000000000 */
        /* <DEDUP_REMOVED lines=14> */
.L_x_6:


//--------------------- .nv.shared.my_kernel_kernel0 --------------------------
	.section	.nv.shared.my_kernel_kernel0,"aw",@nobits
	.sectionflags	@""
	.align	4
.nv.shared.my_kernel_kernel0:
	.zero		29952


//--------------------- .nv.shared.reserved.0     --------------------------
	.section	.nv.shared.reserved.0,"aw",@nobits
	.weak		__nv_reservedSMEM_offset_0_alias
	.size		__nv_reservedSMEM_offset_0_alias, 0, 64
	.other		__nv_reservedSMEM_offset_0_alias,@"STO_CUDA_RESERVED_SHARED STV_DEFAULT"
__nv_reservedSMEM_offset_0_alias:
	.zero		0
	.zero		64


//--------------------- .nv.constant0.my_kernel_kernel0 --------------------------
	.section	.nv.constant0.my_kernel_kernel0,"a",@progbits
	.sectionflags	@""
	.align	4
.nv.constant0.my_kernel_kernel0:
	.zero		928


//--------------------- SYMBOLS --------------------------

	.type		.nv.reservedSmem.offset0,@object
	.size		.nv.reservedSmem.offset0,0x4
	.type		.nv.reservedSmem.cap,@object
	.size		.nv.reservedSmem.cap,0x4
